	.target	sm_100a

	.elftype	@"ET_EXEC"


//--------------------- .note.nv.tkinfo           --------------------------
	.section	.note.nv.tkinfo,"",@"SHT_NOTE"
	.sectionflags	@"SHF_NOTE_NV_TKINFO"
	.tkinfo
        /*0018*/ 	.word	0x00000081
        /*0030*/ 	.string	""
        /*0030*/ 	.string	"ptxas-blackwell"
        /*0030*/ 	.string	"Cuda compilation tools, release 12.9, V12.9.86"
        /*0030*/ 	.string	"Build cuda_12.9.r12.9/compiler.36037853_0"
        /*0030*/ 	.string	"-v  -suppress-debug-info  -lineinfo  -arch sm_100a "



//--------------------- .note.nv.cuver            --------------------------
	.section	.note.nv.cuver,"",@"SHT_NOTE"
	.sectionflags	@"SHF_NOTE_NV_CUVER"
        /*0018*/ 	.short	0x0001
        /*001a*/ 	.short	0x0064
        /*001c*/ 	.short	0x0001
        /*001e*/ 	.short	0x0000
        /*0020*/ 	.short	0x0001
        /*0022*/ 	.short	0x0000


//--------------------- .nv.info                  --------------------------
	.section	.nv.info,"",@"SHT_CUDA_INFO"
	.align	4


	//----- nvinfo : EIATTR_REGCOUNT
	.align		4
        /*0000*/ 	.byte	0x04, 0x2f
        /*0002*/ 	.short	(.L_4 - .L_3)
	.align		4
.L_3:
        /*0004*/ 	.word	index@(gluon_tcgen05)
        /*0008*/ 	.word	0x00000087


	//----- nvinfo : EIATTR_FRAME_SIZE
	.align		4
.L_4:
        /*000c*/ 	.byte	0x04, 0x11
        /*000e*/ 	.short	(.L_6 - .L_5)
	.align		4
.L_5:
        /*0010*/ 	.word	index@($__internal_2_$__cuda_sm10x_tcgen05_guardrail_trap_unallocated_columns_being_dealloced)
        /*0014*/ 	.word	0x00000000


	//----- nvinfo : EIATTR_FRAME_SIZE
	.align		4
.L_6:
        /*0018*/ 	.byte	0x04, 0x11
        /*001a*/ 	.short	(.L_8 - .L_7)
	.align		4
.L_7:
        /*001c*/ 	.word	index@($__internal_1_$__cuda_sm10x_tcgen05_guardrail_trap_phase_invalid_during_alloc)
        /*0020*/ 	.word	0x00000000


	//----- nvinfo : EIATTR_FRAME_SIZE
	.align		4
.L_8:
        /*0024*/ 	.byte	0x04, 0x11
        /*0026*/ 	.short	(.L_10 - .L_9)
	.align		4
.L_9:
        /*0028*/ 	.word	index@($__internal_0_$__cuda_sm10x_tcgen05_guardrail_trap_col_being_dealloced_not_returned_by_alloc)
        /*002c*/ 	.word	0x00000000


	//----- nvinfo : EIATTR_FRAME_SIZE
	.align		4
.L_10:
        /*0030*/ 	.byte	0x04, 0x11
        /*0032*/ 	.short	(.L_12 - .L_11)
	.align		4
.L_11:
        /*0034*/ 	.word	index@(gluon_tcgen05)
        /*0038*/ 	.word	0x00000000


	//----- nvinfo : EIATTR_MIN_STACK_SIZE
	.align		4
.L_12:
        /*003c*/ 	.byte	0x04, 0x12
        /*003e*/ 	.short	(.L_14 - .L_13)
	.align		4
.L_13:
        /*0040*/ 	.word	index@(gluon_tcgen05)
        /*0044*/ 	.word	0x00000000
.L_14:


//--------------------- .nv.info.gluon_tcgen05    --------------------------
	.section	.nv.info.gluon_tcgen05,"",@"SHT_CUDA_INFO"
	.sectionflags	@""
	.align	4


	//----- nvinfo : EIATTR_CUDA_API_VERSION
	.align		4
        /*0000*/ 	.byte	0x04, 0x37
        /*0002*/ 	.short	(.L_16 - .L_15)
.L_15:
        /*0004*/ 	.word	0x00000081


	//----- nvinfo : EIATTR_KPARAM_INFO
	.align		4
.L_16:
        /*0008*/ 	.byte	0x04, 0x17
        /*000a*/ 	.short	(.L_18 - .L_17)
.L_17:
        /*000c*/ 	.word	0x00000000
        /*0010*/ 	.short	0x000a
        /*0012*/ 	.short	0x0048
        /*0014*/ 	.byte	0x00, 0xf4, 0x21, 0x00


	//----- nvinfo : EIATTR_KPARAM_INFO
	.align		4
.L_18:
        /*0018*/ 	.byte	0x04, 0x17
        /*001a*/ 	.short	(.L_20 - .L_19)
.L_19:
        /*001c*/ 	.word	0x00000000
        /*0020*/ 	.short	0x0009
        /*0022*/ 	.short	0x0040
        /*0024*/ 	.byte	0x00, 0xf4, 0x21, 0x00


	//----- nvinfo : EIATTR_KPARAM_INFO
	.align		4
.L_20:
        /*0028*/ 	.byte	0x04, 0x17
        /*002a*/ 	.short	(.L_22 - .L_21)
.L_21:
        /*002c*/ 	.word	0x00000000
        /*0030*/ 	.short	0x0008
        /*0032*/ 	.short	0x0038
        /*0034*/ 	.byte	0x00, 0xf0, 0x21, 0x00


	//----- nvinfo : EIATTR_KPARAM_INFO
	.align		4
.L_22:
        /*0038*/ 	.byte	0x04, 0x17
        /*003a*/ 	.short	(.L_24 - .L_23)
.L_23:
        /*003c*/ 	.word	0x00000000
        /*0040*/ 	.short	0x0007
        /*0042*/ 	.short	0x0030
        /*0044*/ 	.byte	0x00, 0xf0, 0x21, 0x00


	//----- nvinfo : EIATTR_KPARAM_INFO
	.align		4
.L_24:
        /*0048*/ 	.byte	0x04, 0x17
        /*004a*/ 	.short	(.L_26 - .L_25)
.L_25:
        /*004c*/ 	.word	0x00000000
        /*0050*/ 	.short	0x0006
        /*0052*/ 	.short	0x0028
        /*0054*/ 	.byte	0x00, 0xf0, 0x21, 0x00


	//----- nvinfo : EIATTR_KPARAM_INFO
	.align		4
.L_26:
        /*0058*/ 	.byte	0x04, 0x17
        /*005a*/ 	.short	(.L_28 - .L_27)
.L_27:
        /*005c*/ 	.word	0x00000000
        /*0060*/ 	.short	0x0005
        /*0062*/ 	.short	0x0020
        /*0064*/ 	.byte	0x00, 0xf0, 0x11, 0x00


	//----- nvinfo : EIATTR_KPARAM_INFO
	.align		4
.L_28:
        /*0068*/ 	.byte	0x04, 0x17
        /*006a*/ 	.short	(.L_30 - .L_29)
.L_29:
        /*006c*/ 	.word	0x00000000
        /*0070*/ 	.short	0x0004
        /*0072*/ 	.short	0x001c
        /*0074*/ 	.byte	0x00, 0xf0, 0x11, 0x00


	//----- nvinfo : EIATTR_KPARAM_INFO
	.align		4
.L_30:
        /*0078*/ 	.byte	0x04, 0x17
        /*007a*/ 	.short	(.L_32 - .L_31)
.L_31:
        /*007c*/ 	.word	0x00000000
        /*0080*/ 	.short	0x0003
        /*0082*/ 	.short	0x0018
        /*0084*/ 	.byte	0x00, 0xf0, 0x11, 0x00


	//----- nvinfo : EIATTR_KPARAM_INFO
	.align		4
.L_32:
        /*0088*/ 	.byte	0x04, 0x17
        /*008a*/ 	.short	(.L_34 - .L_33)
.L_33:
        /*008c*/ 	.word	0x00000000
        /*0090*/ 	.short	0x0002
        /*0092*/ 	.short	0x0010
        /*0094*/ 	.byte	0x00, 0xf4, 0x21, 0x00


	//----- nvinfo : EIATTR_KPARAM_INFO
	.align		4
.L_34:
        /*0098*/ 	.byte	0x04, 0x17
        /*009a*/ 	.short	(.L_36 - .L_35)
.L_35:
        /*009c*/ 	.word	0x00000000
        /*00a0*/ 	.short	0x0001
        /*00a2*/ 	.short	0x0008
        /*00a4*/ 	.byte	0x00, 0xf4, 0x21, 0x00


	//----- nvinfo : EIATTR_KPARAM_INFO
	.align		4
.L_36:
        /*00a8*/ 	.byte	0x04, 0x17
        /*00aa*/ 	.short	(.L_38 - .L_37)
.L_37:
        /*00ac*/ 	.word	0x00000000
        /*00b0*/ 	.short	0x0000
        /*00b2*/ 	.short	0x0000
        /*00b4*/ 	.byte	0x00, 0xf4, 0x21, 0x00


	//----- nvinfo : EIATTR_AT_ENTRY_FRAGMENTS
	.align		4
.L_38:
        /*00b8*/ 	.byte	0x04, 0x4f
        /*00ba*/ 	.short	(.L_40 - .L_39)


	//   ....[0]....
.L_39:
        /*00bc*/ 	.word	0x00000004


	//----- nvinfo : EIATTR_RESERVED_SMEM_USED
	.align		4
.L_40:
        /*00c0*/ 	.byte	0x01, 0x41
	.zero		2


	//----- nvinfo : EIATTR_SPARSE_MMA_MASK
	.align		4
        /*00c4*/ 	.byte	0x03, 0x50
        /*00c6*/ 	.short	0x0000


	//----- nvinfo : EIATTR_TCGEN05_1CTA_USED
	.align		4
        /*00c8*/ 	.byte	0x01, 0x51
	.zero		2


	//----- nvinfo : EIATTR_MAXREG_COUNT
	.align		4
        /*00cc*/ 	.byte	0x03, 0x1b
        /*00ce*/ 	.short	0x00ff


	//----- nvinfo : EIATTR_NUM_BARRIERS
	.align		4
        /*00d0*/ 	.byte	0x02, 0x4c
        /*00d2*/ 	.byte	0x01
	.zero		1


	//----- nvinfo : EIATTR_INT_WARP_WIDE_INSTR_OFFSETS
	.align		4
        /*00d4*/ 	.byte	0x04, 0x31
        /*00d6*/ 	.short	(.L_42 - .L_41)


	//   ....[0]....
.L_41:
        /*00d8*/ 	.word	0x00001760


	//   ....[1]....
        /*00dc*/ 	.word	0x00001780


	//   ....[2]....
        /*00e0*/ 	.word	0x00001800


	//   ....[3]....
        /*00e4*/ 	.word	0x00001920


	//   ....[4]....
        /*00e8*/ 	.word	0x00001990


	//   ....[5]....
        /*00ec*/ 	.word	0x000019a0


	//   ....[6]....
        /*00f0*/ 	.word	0x00001a00


	//   ....[7]....
        /*00f4*/ 	.word	0x00001d80


	//   ....[8]....
        /*00f8*/ 	.word	0x00001d90


	//   ....[9]....
        /*00fc*/ 	.word	0x00001ee0


	//   ....[10]....
        /*0100*/ 	.word	0x00001f30


	//   ....[11]....
        /*0104*/ 	.word	0x00001f40


	//   ....[12]....
        /*0108*/ 	.word	0x00001f80


	//   ....[13]....
        /*010c*/ 	.word	0x000021d0


	//   ....[14]....
        /*0110*/ 	.word	0x000021e0


	//   ....[15]....
        /*0114*/ 	.word	0x000023f0


	//   ....[16]....
        /*0118*/ 	.word	0x00002400


	//   ....[17]....
        /*011c*/ 	.word	0x00002b70


	//   ....[18]....
        /*0120*/ 	.word	0x00002bc0


	//----- nvinfo : EIATTR_COOP_GROUP_MASK_REGIDS
	.align		4
.L_42:
        /*0124*/ 	.byte	0x04, 0x29
        /*0126*/ 	.short	(.L_44 - .L_43)


	//   ....[0]....
.L_43:
        /*0128*/ 	.word	0xffffffff


	//   ....[1]....
        /*012c*/ 	.word	0xffffffff


	//   ....[2]....
        /*0130*/ 	.word	0xffffffff


	//   ....[3]....
        /*0134*/ 	.word	0xffffffff


	//   ....[4]....
        /*0138*/ 	.word	0xffffffff


	//   ....[5]....
        /*013c*/ 	.word	0xffffffff


	//   ....[6]....
        /*0140*/ 	.word	0xffffffff


	//   ....[7]....
        /*0144*/ 	.word	0xffffffff


	//   ....[8]....
        /*0148*/ 	.word	0xffffffff


	//   ....[9]....
        /*014c*/ 	.word	0xffffffff


	//----- nvinfo : EIATTR_COOP_GROUP_INSTR_OFFSETS
	.align		4
.L_44:
        /*0150*/ 	.byte	0x04, 0x28
        /*0152*/ 	.short	(.L_46 - .L_45)


	//   ....[0]....
.L_45:
        /*0154*/ 	.word	0x00000050


	//   ....[1]....
        /*0158*/ 	.word	0x00000310


	//   ....[2]....
        /*015c*/ 	.word	0x00000500


	//   ....[3]....
        /*0160*/ 	.word	0x000009a0


	//   ....[4]....
        /*0164*/ 	.word	0x00000ae0


	//   ....[5]....
        /*0168*/ 	.word	0x00000fe0


	//   ....[6]....
        /*016c*/ 	.word	0x00001120


	//   ....[7]....
        /*0170*/ 	.word	0x00001610


	//   ....[8]....
        /*0174*/ 	.word	0x00002a00


	//   ....[9]....
        /*0178*/ 	.word	0x00002c70


	//----- nvinfo : EIATTR_VRC_CTA_INIT_COUNT
	.align		4
.L_46:
        /*017c*/ 	.byte	0x02, 0x4a
        /*017e*/ 	.byte	0x80
	.zero		1


	//----- nvinfo : EIATTR_MBARRIER_INSTR_OFFSETS
	.align		4
        /*0180*/ 	.byte	0x04, 0x39
        /*0182*/ 	.short	(.L_48 - .L_47)


	//   ....[0]....
.L_47:
        /*0184*/ 	.word	0x00001820
        /*0188*/ 	.word	0x000000ff
        /*018c*/ 	.word	0x00010000
        /*0190*/ 	.short	0x0100
        /*0192*/ 	.byte	0x0a
	.zero		1


	//   ....[1]....
        /*0194*/ 	.word	0x00001830
        /*0198*/ 	.word	0x000000ff
        /*019c*/ 	.word	0x00010010
        /*01a0*/ 	.short	0x0100
        /*01a2*/ 	.byte	0x0a
	.zero		1


	//   ....[2]....
        /*01a4*/ 	.word	0x00001b80
        /*01a8*/ 	.word	0x000000ff
        /*01ac*/ 	.word	0x00010000
        /*01b0*/ 	.short	0x010a
        /*01b2*/ 	.byte	0x0a
	.zero		1


	//   ....[3]....
        /*01b4*/ 	.word	0x00001de0
        /*01b8*/ 	.word	0x000000ff
        /*01bc*/ 	.word	0x00010010
        /*01c0*/ 	.short	0x010a
        /*01c2*/ 	.byte	0x0a
	.zero		1


	//   ....[4]....
        /*01c4*/ 	.word	0x00001ff0
        /*01c8*/ 	.word	0x000000ff
        /*01cc*/ 	.word	0x00010000
        /*01d0*/ 	.short	0x010a
        /*01d2*/ 	.byte	0x0a
	.zero		1


	//   ....[5]....
        /*01d4*/ 	.word	0x00002220
        /*01d8*/ 	.word	0x000000ff
        /*01dc*/ 	.word	0x00010010
        /*01e0*/ 	.short	0x010a
        /*01e2*/ 	.byte	0x0a
	.zero		1


	//   ....[6]....
        /*01e4*/ 	.word	0x000022b0
        /*01e8*/ 	.word	0x000000ff
        /*01ec*/ 	.word	0x00010000
        /*01f0*/ 	.short	0x0108
        /*01f2*/ 	.byte	0x0a
	.zero		1


	//   ....[7]....
        /*01f4*/ 	.word	0x000022c0
        /*01f8*/ 	.word	0x000000ff
        /*01fc*/ 	.word	0x00010010
        /*0200*/ 	.short	0x0108
        /*0202*/ 	.byte	0x0a
	.zero		1


	//   ....[8]....
        /*0204*/ 	.word	0x00002c90
        /*0208*/ 	.word	0x000000ff
        /*020c*/ 	.word	0x00010000
        /*0210*/ 	.short	0x010a
        /*0212*/ 	.byte	0x0a
	.zero		1


	//   ....[9]....
        /*0214*/ 	.word	0x00002cc0
        /*0218*/ 	.word	0x000000ff
        /*021c*/ 	.word	0x00010010
        /*0220*/ 	.short	0x010a
        /*0222*/ 	.byte	0x0a
	.zero		1


	//   ....[10]....
        /*0224*/ 	.word	0x00002cf0
        /*0228*/ 	.word	0x000000ff
        /*022c*/ 	.word	0x00010000
        /*0230*/ 	.short	0x010a
        /*0232*/ 	.byte	0x0a
	.zero		1


	//   ....[11]....
        /*0234*/ 	.word	0x00002d20
        /*0238*/ 	.word	0x000000ff
        /*023c*/ 	.word	0x00010010
        /*0240*/ 	.short	0x010a
        /*0242*/ 	.byte	0x0a
	.zero		1


	//----- nvinfo : EIATTR_NUM_MBARRIERS
	.align		4
.L_48:
        /*0244*/ 	.byte	0x03, 0x38
        /*0246*/ 	.short	0x0002


	//----- nvinfo : EIATTR_EXIT_INSTR_OFFSETS
	.align		4
        /*0248*/ 	.byte	0x04, 0x1c
        /*024a*/ 	.short	(.L_50 - .L_49)


	//   ....[0]....
.L_49:
        /*024c*/ 	.word	0x00002c80


	//----- nvinfo : EIATTR_REQNTID
	.align		4
.L_50:
        /*0250*/ 	.byte	0x04, 0x10
        /*0252*/ 	.short	(.L_52 - .L_51)
.L_51:
        /*0254*/ 	.word	0x00000080
        /*0258*/ 	.word	0x00000001
        /*025c*/ 	.word	0x00000001


	//----- nvinfo : EIATTR_CRS_STACK_SIZE
	.align		4
.L_52:
        /*0260*/ 	.byte	0x04, 0x1e
        /*0262*/ 	.short	(.L_54 - .L_53)
.L_53:
        /*0264*/ 	.word	0x00000000


	//----- nvinfo : EIATTR_CBANK_PARAM_SIZE
	.align		4
.L_54:
        /*0268*/ 	.byte	0x03, 0x19
        /*026a*/ 	.short	0x0050


	//----- nvinfo : EIATTR_PARAM_CBANK
	.align		4
        /*026c*/ 	.byte	0x04, 0x0a
        /*026e*/ 	.short	(.L_56 - .L_55)
	.align		4
.L_55:
        /*0270*/ 	.word	index@(.nv.constant0.gluon_tcgen05)
        /*0274*/ 	.short	0x0380
        /*0276*/ 	.short	0x0050


	//----- nvinfo : EIATTR_SW_WAR
	.align		4
.L_56:
        /*0278*/ 	.byte	0x04, 0x36
        /*027a*/ 	.short	(.L_58 - .L_57)
.L_57:
        /*027c*/ 	.word	0x00000008
.L_58:


//--------------------- .nv.compat                --------------------------
	.section	.nv.compat,"",@"SHT_CUDA_COMPAT_INFO"
	.align	4
        /*0000*/ 	.byte	0x02, 0x02, 0x02, 0x00, 0x02, 0x05, 0x05, 0x00, 0x02, 0x03, 0x03, 0x00, 0x02, 0x06, 0x01, 0x00


//--------------------- .nv.callgraph             --------------------------
	.section	.nv.callgraph,"",@"SHT_CUDA_CALLGRAPH"
	.align	4
	.sectionentsize	8
	.align		4
        /*0000*/ 	.word	0x00000000
	.align		4
        /*0004*/ 	.word	0xffffffff
	.align		4
        /*0008*/ 	.word	0x00000000
	.align		4
        /*000c*/ 	.word	0xfffffffe
	.align		4
        /*0010*/ 	.word	0x00000000
	.align		4
        /*0014*/ 	.word	0xfffffffd
	.align		4
        /*0018*/ 	.word	0x00000000
	.align		4
        /*001c*/ 	.word	0xfffffffc


//--------------------- .text.gluon_tcgen05       --------------------------
	.section	.text.gluon_tcgen05,"ax",@progbits
	.align	128
        .global         gluon_tcgen05
        .type           gluon_tcgen05,@function
        .size           gluon_tcgen05,(.L_x_73 - gluon_tcgen05)
        .other          gluon_tcgen05,@"STO_CUDA_ENTRY STV_DEFAULT"
gluon_tcgen05:
.text.gluon_tcgen05:
[----:B------:R-:W1:Y:S01]  /*0000*/  LDC R1, c[0x0][0x37c] ;  /* 0x0000df00ff017b82 */ /* 0x000e620000000800 */
[----:B------:R-:W2:Y:S02]  /*0010*/  S2R R0, SR_TID.X ;  /* 0x0000000000007919 */ /* 0x000ea40000002100 */
[----:B--2---:R-:W-:-:S13]  /*0020*/  ISETP.GE.U32.AND P2, PT, R0, 0x20, PT ;  /* 0x000000200000780c */ /* 0x004fda0003f46070 */
[----:B------:R-:W-:Y:S05]  /*0030*/  @P2 BRA `(.L_x_0) ;  /* 0x0000000000b82947 */ /* 0x000fea0003800000 */
[----:B------:R-:W2:Y:S01]  /*0040*/  S2UR UR6, SR_CgaCtaId ;  /* 0x00000000000679c3 */ /* 0x000ea20000008800 */
[----:B------:R-:W-:Y:S01]  /*0050*/  NOP ;  /* 0x0000000000007918 */ /* 0x000fe20000000000 */
[----:B------:R-:W-:Y:S02]  /*0060*/  UMOV UR4, 0x40 ;  /* 0x0000004000047882 */ /* 0x000fe40000000000 */
[----:B--2---:R-:W-:-:S09]  /*0070*/  ULEA UR4, UR6, UR4, 0x18 ;  /* 0x0000000406047291 */ /* 0x004fd2000f8ec0ff */
[----:B------:R-:W2:Y:S01]  /*0080*/  LDS.U8 R2, [UR4] ;  /* 0x00000004ff027984 */ /* 0x000ea20008000000 */
[----:B------:R-:W-:Y:S02]  /*0090*/  UMOV UR4, 0x400 ;  /* 0x0000040000047882 */ /* 0x000fe40000000000 */
[----:B------:R-:W-:Y:S01]  /*00a0*/  ULEA UR4, UR6, UR4, 0x18 ;  /* 0x0000000406047291 */ /* 0x000fe2000f8ec0ff */
[----:B--2---:R-:W-:-:S13]  /*00b0*/  ISETP.NE.AND P0, PT, R2, RZ, PT ;  /* 0x000000ff0200720c */ /* 0x004fda0003f05270 */
[----:B------:R-:W-:Y:S05]  /*00c0*/  @P0 BRA `(.L_x_1) ;  /* 0x00000000007c0947 */ /* 0x000fea0003800000 */
[----:B------:R-:W-:-:S13]  /*00d0*/  ELECT P0, URZ, PT ;  /* 0x0000000000ff782f */ /* 0x000fda0003800000 */
[----:B------:R-:W-:Y:S05]  /*00e0*/  @!P0 BRA `(.L_x_2) ;  /* 0x0000000000848947 */ /* 0x000fea0003800000 */
[----:B------:R-:W-:Y:S01]  /*00f0*/  UMOV UR5, 0x4 ;  /* 0x0000000400057882 */ /* 0x000fe20000000000 */
[----:B------:R-:W-:Y:S02]  /*0100*/  IMAD.MOV.U32 R5, RZ, RZ, 0x1 ;  /* 0x00000001ff057424 */ /* 0x000fe400078e00ff */
[----:B------:R-:W-:Y:S02]  /*0110*/  IMAD.MOV.U32 R3, RZ, RZ, 0xf ;  /* 0x0000000fff037424 */ /* 0x000fe400078e00ff */
[----:B------:R-:W-:Y:S04]  /*0120*/  DEPBAR.LE SB2, 0x36 ;  /* 0x0000ad800000791a */ /* 0x000fe80000000000 */
[----:B------:R-:W2:Y:S02]  /*0130*/  UTCATOMSWS.FIND_AND_SET.ALIGN UP0, UR5, UR5 ;  /* 0x00000005000575e3 */ /* 0x000ea40008000800 */
[----:B--2---:R-:W-:-:S04]  /*0140*/  PLOP3.LUT P0, PT, PT, PT, UP0, 0x80, 0x8 ;  /* 0x000000000008781c */ /* 0x004fc80003f0f008 */
[----:B------:R-:W-:-:S04]  /*0150*/  SEL R2, RZ, 0xffffffff, !P0 ;  /* 0xffffffffff027807 */ /* 0x000fc80004000000 */
[----:B------:R-:W-:Y:S01]  /*0160*/  ISETP.NE.AND P0, PT, R2, RZ, PT ;  /* 0x000000ff0200720c */ /* 0x000fe20003f05270 */
[----:B------:R-:W-:-:S12]  /*0170*/  IMAD.U32 R2, RZ, RZ, UR5 ;  /* 0x00000005ff027e24 */ /* 0x000fd8000f8e00ff */
[----:B------:R-:W-:Y:S05]  /*0180*/  @P0 BRA `(.L_x_3) ;  /* 0x0000000000240947 */ /* 0x000fea0003800000 */
.L_x_4:
[----:B------:R-:W-:Y:S05]  /*0190*/  NANOSLEEP 0x64 ;  /* 0x000000640000795d */ /* 0x000fea0003800000 */
[----:B------:R-:W-:-:S05]  /*01a0*/  UMOV UR5, 0x4 ;  /* 0x0000000400057882 */ /* 0x000fca0000000000 */
[----:B------:R-:W-:Y:S04]  /*01b0*/  DEPBAR.LE SB2, 0x36 ;  /* 0x0000ad800000791a */ /* 0x000fe80000000000 */
[----:B------:R-:W2:Y:S02]  /*01c0*/  UTCATOMSWS.FIND_AND_SET.ALIGN UP0, UR5, UR5 ;  /* 0x00000005000575e3 */ /* 0x000ea40008000800 */
[----:B--2---:R-:W-:-:S04]  /*01d0*/  PLOP3.LUT P0, PT, PT, PT, UP0, 0x80, 0x8 ;  /* 0x000000000008781c */ /* 0x004fc80003f0f008 */
[----:B------:R-:W-:-:S04]  /*01e0*/  SEL R2, RZ, 0xffffffff, !P0 ;  /* 0xffffffffff027807 */ /* 0x000fc80004000000 */
[----:B------:R-:W-:Y:S01]  /*01f0*/  ISETP.NE.AND P0, PT, R2, RZ, PT ;  /* 0x000000ff0200720c */ /* 0x000fe20003f05270 */
[----:B------:R-:W-:-:S12]  /*0200*/  IMAD.U32 R2, RZ, RZ, UR5 ;  /* 0x00000005ff027e24 */ /* 0x000fd8000f8e00ff */
[----:B------:R-:W-:Y:S05]  /*0210*/  @!P0 BRA `(.L_x_4) ;  /* 0xfffffffc00dc8947 */ /* 0x000fea000383ffff */
.L_x_3:
[C---:B------:R-:W-:Y:S01]  /*0220*/  VIADD R4, R2.reuse, 0x10 ;  /* 0x0000001002047836 */ /* 0x040fe20000000000 */
[----:B------:R-:W-:Y:S01]  /*0230*/  UMOV UR5, 0x50 ;  /* 0x0000005000057882 */ /* 0x000fe20000000000 */
[----:B------:R-:W-:Y:S01]  /*0240*/  SHF.L.U32 R3, R3, R2, RZ ;  /* 0x0000000203037219 */ /* 0x000fe200000006ff */
[----:B------:R-:W-:Y:S01]  /*0250*/  ULEA UR5, UR6, UR5, 0x18 ;  /* 0x0000000506057291 */ /* 0x000fe2000f8ec0ff */
[----:B------:R-:W-:Y:S01]  /*0260*/  IMAD.SHL.U32 R2, R2, 0x20, RZ ;  /* 0x0000002002027824 */ /* 0x000fe200078e00ff */
[----:B------:R-:W-:-:S04]  /*0270*/  SHF.L.U32 R4, R5, R4, RZ ;  /* 0x0000000405047219 */ /* 0x000fc800000006ff */
[----:B------:R-:W-:-:S05]  /*0280*/  LOP3.LUT R3, R4, R3, RZ, 0xfc, !PT ;  /* 0x0000000304037212 */ /* 0x000fca00078efcff */
[----:B------:R2:W-:Y:S04]  /*0290*/  ATOMS.OR RZ, [UR5], R3 ;  /* 0x00000003ffff798c */ /* 0x0005e8000b000005 */
[----:B------:R2:W-:Y:S01]  /*02a0*/  STS [UR4], R2 ;  /* 0x00000002ff007988 */ /* 0x0005e20008000804 */
[----:B------:R-:W-:Y:S05]  /*02b0*/  BRA `(.L_x_2) ;  /* 0x0000000000107947 */ /* 0x000fea0003800000 */
.L_x_1:
[----:B------:R-:W-:Y:S01]  /*02c0*/  IMAD.MOV.U32 R3, RZ, RZ, -0x1 ;  /* 0xffffffffff037424 */ /* 0x000fe200078e00ff */
[----:B------:R-:W-:-:S04]  /*02d0*/  MOV R2, 0x300 ;  /* 0x0000030000027802 */ /* 0x000fc80000000f00 */
[----:B------:R2:W-:Y:S03]  /*02e0*/  STS [UR4], R3 ;  /* 0x00000003ff007988 */ /* 0x0005e60008000804 */
[----:B-12---:R-:W-:Y:S05]  /*02f0*/  CALL.REL.NOINC `($__internal_1_$__cuda_sm10x_tcgen05_guardrail_trap_phase_invalid_during_alloc) ;  /* 0x0000002800a07944 */ /* 0x006fea0003c00000 */
.L_x_2:
[----:B------:R-:W-:Y:S05]  /*0300*/  WARPSYNC.ALL ;  /* 0x0000000000007948 */ /* 0x000fea0003800000 */
[----:B------:R-:W-:Y:S01]  /*0310*/  NOP ;  /* 0x0000000000007918 */ /* 0x000fe20000000000 */
.L_x_0:
[----:B------:R-:W3:Y:S08]  /*0320*/  S2UR UR4, SR_CgaCtaId ;  /* 0x00000000000479c3 */ /* 0x000ef00000008800 */
[----:B------:R-:W-:Y:S01]  /*0330*/  BAR.SYNC.DEFER_BLOCKING 0x0 ;  /* 0x0000000000007b1d */ /* 0x000fe20000010000 */
[----:B------:R-:W-:-:S05]  /*0340*/  LOP3.LUT R132, R0, 0x7f, RZ, 0xc0, !PT ;  /* 0x0000007f00847812 */ /* 0x000fca00078ec0ff */
[----:B------:R-:W-:Y:S02]  /*0350*/  UMOV UR10, 0x400 ;  /* 0x00000400000a7882 */ /* 0x000fe40000000000 */
[----:B------:R-:W4:Y:S08]  /*0360*/  LDC R4, c[0x0][0x398] ;  /* 0x0000e600ff047b82 */ /* 0x000f300000000800 */
[----:B------:R-:W5:Y:S01]  /*0370*/  LDC R12, c[0x0][0x3a0] ;  /* 0x0000e800ff0c7b82 */ /* 0x000f620000000800 */
[----:B---3--:R-:W-:-:S07]  /*0380*/  ULEA UR10, UR4, UR10, 0x18 ;  /* 0x0000000a040a7291 */ /* 0x008fce000f8ec0ff */
[----:B------:R-:W3:Y:S02]  /*0390*/  S2UR UR27, SR_CTAID.Y ;  /* 0x00000000001b79c3 */ /* 0x000ee40000002600 */
[----:B--2---:R-:W2:Y:S06]  /*03a0*/  LDS R3, [UR10] ;  /* 0x0000000aff037984 */ /* 0x004eac0008000800 */
[----:B------:R-:W-:Y:S06]  /*03b0*/  BAR.SYNC.DEFER_BLOCKING 0x0 ;  /* 0x0000000000007b1d */ /* 0x000fec0000010000 */
[----:B------:R-:W-:Y:S05]  /*03c0*/  @P2 BRA `(.L_x_5) ;  /* 0x0000000000182947 */ /* 0x000fea0003800000 */
[----:B------:R-:W-:Y:S01]  /*03d0*/  ELECT P0, URZ, PT ;  /* 0x0000000000ff782f */ /* 0x000fe20003800000 */
[----:B------:R-:W-:Y:S01]  /*03e0*/  IMAD.MOV.U32 R2, RZ, RZ, 0x1 ;  /* 0x00000001ff027424 */ /* 0x000fe200078e00ff */
[----:B------:R-:W-:Y:S01]  /*03f0*/  UMOV UR5, 0x40 ;  /* 0x0000004000057882 */ /* 0x000fe20000000000 */
[----:B------:R-:W-:Y:S01]  /*0400*/  UVIRTCOUNT.DEALLOC.SMPOOL 0x80 ;  /* 0x000000800000784c */ /* 0x000fe20000000000 */
[----:B------:R-:W-:-:S09]  /*0410*/  ULEA UR5, UR4, UR5, 0x18 ;  /* 0x0000000504057291 */ /* 0x000fd2000f8ec0ff */
[----:B------:R5:W-:Y:S03]  /*0420*/  @P0 STS.U8 [UR5], R2 ;  /* 0x00000002ff000988 */ /* 0x000be60008000005 */
.L_x_5:
[----:B------:R-:W5:Y:S01]  /*0430*/  S2UR UR4, SR_CTAID.Z ;  /* 0x00000000000479c3 */ /* 0x000f620000002700 */
[----:B------:R-:W4:Y:S01]  /*0440*/  LDCU UR5, c[0x0][0x370] ;  /* 0x00006e00ff0577ac */ /* 0x000f220008000800 */
[----:B------:R-:W-:Y:S01]  /*0450*/  ISETP.GE.U32.AND P0, PT, R132, 0x20, PT ;  /* 0x000000208400780c */ /* 0x000fe20003f06070 */
[----:B----4-:R-:W-:Y:S01]  /*0460*/  VIADD R4, R4, 0xffffffff ;  /* 0xffffffff04047836 */ /* 0x010fe20000000000 */
[C---:B------:R-:W-:Y:S01]  /*0470*/  ISETP.NE.U32.AND P3, PT, R132.reuse, RZ, PT ;  /* 0x000000ff8400720c */ /* 0x040fe20003f65070 */
[----:B------:R-:W5:Y:S01]  /*0480*/  LDCU UR6, c[0x0][0x374] ;  /* 0x00006e80ff0677ac */ /* 0x000f620008000800 */
[----:B------:R-:W-:Y:S01]  /*0490*/  LEA R10, R132, UR10, 0x2 ;  /* 0x0000000a840a7c11 */ /* 0x000fe2000f8e10ff */
[----:B-----5:R-:W-:Y:S01]  /*04a0*/  VIADD R11, R12, 0xffffffff ;  /* 0xffffffff0c0b7836 */ /* 0x020fe20000000000 */
[----:B------:R-:W4:Y:S01]  /*04b0*/  S2UR UR31, SR_CTAID.X ;  /* 0x00000000001f79c3 */ /* 0x000f220000002500 */
[----:B------:R-:W5:Y:S01]  /*04c0*/  LDCU.64 UR12, c[0x0][0x3c0] ;  /* 0x00007800ff0c77ac */ /* 0x000f620008000a00 */
[----:B--2---:R-:W-:Y:S01]  /*04d0*/  R2UR UR32, R3 ;  /* 0x00000000032072ca */ /* 0x004fe200000e0000 */
[----:B------:R-:W-:Y:S04]  /*04e0*/  BSSY.RECONVERGENT B0, `(.L_x_6) ;  /* 0x0000011000007945 */ /* 0x000fe80003800200 */
[----:B------:R2:W-:Y:S01]  /*04f0*/  @!P0 STS [R10], RZ ;  /* 0x000000ff0a008388 */ /* 0x0005e20000000800 */
[----:B------:R-:W-:-:S03]  /*0500*/  NOP ;  /* 0x0000000000007918 */ /* 0x000fc60000000000 */
[----:B------:R2:W-:Y:S01]  /*0510*/  @!P3 STS [UR10+0x24], R4 ;  /* 0x00002404ff00b988 */ /* 0x0005e2000800080a */
[----:B---3--:R-:W-:-:S03]  /*0520*/  UIMAD UR4, UR4, UR6, UR27 ;  /* 0x00000006040472a4 */ /* 0x008fc6000f8e021b */
[----:B------:R2:W-:Y:S01]  /*0530*/  @!P3 STS [UR10+0x20], R11 ;  /* 0x0000200bff00b988 */ /* 0x0005e2000800080a */
[----:B----4-:R-:W-:-:S04]  /*0540*/  UIMAD UR4, UR4, UR5, UR31 ;  /* 0x00000005040472a4 */ /* 0x010fc8000f8e021f */
[----:B------:R-:W-:-:S04]  /*0550*/  UIMAD UR4, UR4, 0x180, URZ ;  /* 0x00000180040478a4 */ /* 0x000fc8000f8e02ff */
[----:B-----5:R-:W-:-:S04]  /*0560*/  UIADD3 UR8, UP0, UPT, UR4, UR12, URZ ;  /* 0x0000000c04087290 */ /* 0x020fc8000ff1e0ff */
[----:B------:R-:W-:Y:S01]  /*0570*/  ULEA.HI.X.SX32 UR9, UR4, UR13, 0x1, UP0 ;  /* 0x0000000d04097291 */ /* 0x000fe200080f0eff */
[----:B--2---:R-:W-:Y:S11]  /*0580*/  @P3 BRA `(.L_x_7) ;  /* 0x0000000000183947 */ /* 0x004ff60003800000 */
[----:B------:R-:W2:Y:S01]  /*0590*/  LDS R2, [UR10+0x8] ;  /* 0x0000080aff027984 */ /* 0x000ea20008000800 */
[----:B------:R-:W3:Y:S01]  /*05a0*/  LDC.64 R6, c[0x0][0x380] ;  /* 0x0000e000ff067b82 */ /* 0x000ee20000000a00 */
[----:B------:R-:W-:Y:S02]  /*05b0*/  IMAD.MOV.U32 R3, RZ, RZ, 0x70 ;  /* 0x00000070ff037424 */ /* 0x000fe400078e00ff */
[----:B---3--:R3:W-:Y:S03]  /*05c0*/  STS.64 [UR10], R6 ;  /* 0x00000006ff007988 */ /* 0x0087e60008000a0a */
[----:B--2---:R-:W-:-:S05]  /*05d0*/  LOP3.LUT R2, R2, 0x10, R3, 0xd8, !PT ;  /* 0x0000001002027812 */ /* 0x004fca00078ed803 */
[----:B------:R3:W-:Y:S02]  /*05e0*/  STS [UR10+0x8], R2 ;  /* 0x00000802ff007988 */ /* 0x0007e4000800080a */
.L_x_7:
[----:B------:R-:W-:Y:S05]  /*05f0*/  BSYNC.RECONVERGENT B0 ;  /* 0x0000000000007941 */ /* 0x000fea0003800200 */
.L_x_6:
[----:B------:R-:W-:Y:S04]  /*0600*/  BSSY.RECONVERGENT B0, `(.L_x_8) ;  /* 0x000000a000007945 */ /* 0x000fe80003800200 */
[----:B------:R-:W-:Y:S05]  /*0610*/  @P3 BRA `(.L_x_9) ;  /* 0x0000000000203947 */ /* 0x000fea0003800000 */
[----:B---3--:R-:W2:Y:S01]  /*0620*/  LDS R2, [UR10+0x34] ;  /* 0x0000340aff027984 */ /* 0x008ea20008000800 */
[----:B------:R-:W-:Y:S02]  /*0630*/  IMAD.MOV.U32 R3, RZ, RZ, 0x3f000000 ;  /* 0x3f000000ff037424 */ /* 0x000fe400078e00ff */
[----:B------:R-:W-:Y:S01]  /*0640*/  @!P3 IMAD.MOV.U32 R5, RZ, RZ, 0x7f ;  /* 0x0000007fff05b424 */ /* 0x000fe200078e00ff */
[----:B------:R-:W3:Y:S02]  /*0650*/  @!P3 LDS R6, [UR10+0x38] ;  /* 0x0000380aff06b984 */ /* 0x000ee40008000800 */
[----:B--2---:R-:W-:Y:S02]  /*0660*/  LOP3.LUT R2, R2, 0xff000000, R3, 0xb8, !PT ;  /* 0xff00000002027812 */ /* 0x004fe400078eb803 */
[----:B---3--:R-:W-:-:S03]  /*0670*/  @!P3 LOP3.LUT R3, R6, 0xff, R5, 0xb8, !PT ;  /* 0x000000ff0603b812 */ /* 0x008fc600078eb805 */
[----:B------:R2:W-:Y:S04]  /*0680*/  STS [UR10+0x34], R2 ;  /* 0x00003402ff007988 */ /* 0x0005e8000800080a */
[----:B------:R2:W-:Y:S02]  /*0690*/  @!P3 STS [UR10+0x38], R3 ;  /* 0x00003803ff00b988 */ /* 0x0005e4000800080a */
.L_x_9:
[----:B------:R-:W-:Y:S05]  /*06a0*/  BSYNC.RECONVERGENT B0 ;  /* 0x0000000000007941 */ /* 0x000fea0003800200 */
.L_x_8:
[----:B------:R-:W-:Y:S04]  /*06b0*/  BSSY.RECONVERGENT B0, `(.L_x_10) ;  /* 0x000000e000007945 */ /* 0x000fe80003800200 */
[----:B------:R-:W-:Y:S05]  /*06c0*/  @P3 BRA `(.L_x_11) ;  /* 0x0000000000303947 */ /* 0x000fea0003800000 */
[----:B--2---:R-:W2:Y:S01]  /*06d0*/  LDS R3, [UR10+0x34] ;  /* 0x0000340aff037984 */ /* 0x004ea20008000800 */
[----:B------:R-:W4:Y:S03]  /*06e0*/  LDC.64 R8, c[0x0][0x3a8] ;  /* 0x0000ea00ff087b82 */ /* 0x000f260000000a00 */
[----:B---3--:R-:W3:Y:S01]  /*06f0*/  LDS R2, [UR10+0x1c] ;  /* 0x00001c0aff027984 */ /* 0x008ee20008000800 */
[C---:B----4-:R-:W-:Y:S01]  /*0700*/  SHF.L.U64.HI R6, R8.reuse, 0x1, R9 ;  /* 0x0000000108067819 */ /* 0x050fe20000010209 */
[----:B------:R-:W-:-:S03]  /*0710*/  IMAD.SHL.U32 R5, R8, 0x2, RZ ;  /* 0x0000000208057824 */ /* 0x000fc600078e00ff */
[--C-:B------:R-:W-:Y:S02]  /*0720*/  SHF.R.U32.HI R7, RZ, 0x4, R6.reuse ;  /* 0x00000004ff077819 */ /* 0x100fe40000011606 */
[----:B------:R-:W-:-:S05]  /*0730*/  SHF.R.U64 R5, R5, 0x4, R6 ;  /* 0x0000000405057819 */ /* 0x000fca0000001206 */
[----:B------:R4:W-:Y:S01]  /*0740*/  STS [UR10+0xc], R5 ;  /* 0x00000c05ff007988 */ /* 0x0009e2000800080a */
[----:B--2---:R-:W-:Y:S02]  /*0750*/  LOP3.LUT R3, R3, 0x7, RZ, 0xb8, !PT ;  /* 0x0000000703037812 */ /* 0x004fe400078eb8ff */
[----:B---3--:R-:W-:-:S03]  /*0760*/  LOP3.LUT R2, R2, 0xf, R7, 0xb8, !PT ;  /* 0x0000000f02027812 */ /* 0x008fc600078eb807 */
[----:B------:R4:W-:Y:S04]  /*0770*/  STS [UR10+0x34], R3 ;  /* 0x00003403ff007988 */ /* 0x0009e8000800080a */
[----:B------:R4:W-:Y:S02]  /*0780*/  STS [UR10+0x1c], R2 ;  /* 0x00001c02ff007988 */ /* 0x0009e4000800080a */
.L_x_11:
[----:B------:R-:W-:Y:S05]  /*0790*/  BSYNC.RECONVERGENT B0 ;  /* 0x0000000000007941 */ /* 0x000fea0003800200 */
.L_x_10:
[----:B------:R-:W-:Y:S04]  /*07a0*/  BSSY.RECONVERGENT B1, `(.L_x_12) ;  /* 0x000001a000017945 */ /* 0x000fe80003800200 */
[----:B------:R-:W-:Y:S04]  /*07b0*/  BSSY.RELIABLE B0, `(.L_x_13) ;  /* 0x0000015000007945 */ /* 0x000fe80003800100 */
[----:B------:R-:W-:Y:S05]  /*07c0*/  @P3 BRA `(.L_x_14) ;  /* 0x0000000000203947 */ /* 0x000fea0003800000 */
[----:B--234-:R-:W2:Y:S02]  /*07d0*/  LDS R2, [UR10+0x34] ;  /* 0x0000340aff027984 */ /* 0x01cea40008000800 */
[----:B--2---:R-:W-:-:S05]  /*07e0*/  LOP3.LUT R2, R2, 0x38, RZ, 0xb8, !PT ;  /* 0x0000003802027812 */ /* 0x004fca00078eb8ff */
[----:B------:R2:W-:Y:S01]  /*07f0*/  STS [UR10+0x34], R2 ;  /* 0x00003402ff007988 */ /* 0x0005e2000800080a */
[----:B------:R-:W-:Y:S05]  /*0800*/  @P3 BRA `(.L_x_15) ;  /* 0x0000000000203947 */ /* 0x000fea0003800000 */
[----:B--2---:R-:W2:Y:S01]  /*0810*/  LDS R2, [UR10+0x8] ;  /* 0x0000080aff027984 */ /* 0x004ea20008000800 */
[----:B------:R-:W-:-:S05]  /*0820*/  IMAD.MOV.U32 R3, RZ, RZ, 0x780 ;  /* 0x00000780ff037424 */ /* 0x000fca00078e00ff */
[----:B--2---:R-:W-:-:S05]  /*0830*/  LOP3.LUT R2, R2, 0x300, R3, 0xd8, !PT ;  /* 0x0000030002027812 */ /* 0x004fca00078ed803 */
[----:B------:R5:W-:Y:S02]  /*0840*/  STS [UR10+0x8], R2 ;  /* 0x00000802ff007988 */ /* 0x000be4000800080a */
.L_x_14:
[----:B------:R-:W-:Y:S05]  /*0850*/  @P3 BRA `(.L_x_16) ;  /* 0x0000000000283947 */ /* 0x000fea0003800000 */
[----:B--2345:R-:W2:Y:S02]  /*0860*/  LDS R2, [UR10+0x8] ;  /* 0x0000080aff027984 */ /* 0x03cea40008000800 */
[----:B--2---:R-:W-:-:S05]  /*0870*/  LOP3.LUT R2, R2, 0x1800, RZ, 0xb8, !PT ;  /* 0x0000180002027812 */ /* 0x004fca00078eb8ff */
[----:B------:R3:W-:Y:S02]  /*0880*/  STS [UR10+0x8], R2 ;  /* 0x00000802ff007988 */ /* 0x0007e4000800080a */
.L_x_15:
[----:B------:R-:W-:Y:S05]  /*0890*/  @P3 BREAK.RELIABLE B0 ;  /* 0x0000000000003942 */ /* 0x000fea0003800100 */
[----:B------:R-:W-:Y:S05]  /*08a0*/  @P3 BRA `(.L_x_17) ;  /* 0x0000000000243947 */ /* 0x000fea0003800000 */
[----:B------:R-:W4:Y:S01]  /*08b0*/  LDS R3, [UR10+0x8] ;  /* 0x0000080aff037984 */ /* 0x000f220008000800 */
[----:B--23--:R-:W-:-:S05]  /*08c0*/  IMAD.MOV.U32 R2, RZ, RZ, 0x6000 ;  /* 0x00006000ff027424 */ /* 0x00cfca00078e00ff */
[----:B----4-:R-:W-:-:S04]  /*08d0*/  LOP3.LUT R2, R3, 0x6000, R2, 0xd8, !PT ;  /* 0x0000600003027812 */ /* 0x010fc800078ed802 */
[----:B------:R-:W-:-:S05]  /*08e0*/  LOP3.LUT R2, R2, 0x400000, RZ, 0xb8, !PT ;  /* 0x0040000002027812 */ /* 0x000fca00078eb8ff */
[----:B------:R2:W-:Y:S02]  /*08f0*/  STS [UR10+0x8], R2 ;  /* 0x00000802ff007988 */ /* 0x0005e4000800080a */
.L_x_16:
[----:B------:R-:W-:Y:S05]  /*0900*/  BSYNC.RELIABLE B0 ;  /* 0x0000000000007941 */ /* 0x000fea0003800100 */
.L_x_13:
[----:B--2345:R-:W2:Y:S02]  /*0910*/  @!P3 LDS R2, [UR10+0x8] ;  /* 0x0000080aff02b984 */ /* 0x03cea40008000800 */
[----:B--2---:R-:W-:-:S05]  /*0920*/  @!P3 LOP3.LUT R2, R2, 0x8000, RZ, 0xb8, !PT ;  /* 0x000080000202b812 */ /* 0x004fca00078eb8ff */
[----:B------:R4:W-:Y:S02]  /*0930*/  @!P3 STS [UR10+0x8], R2 ;  /* 0x00000802ff00b988 */ /* 0x0009e4000800080a */
.L_x_17:
[----:B------:R-:W-:Y:S05]  /*0940*/  BSYNC.RECONVERGENT B1 ;  /* 0x0000000000017941 */ /* 0x000fea0003800200 */
.L_x_12:
[----:B------:R-:W-:Y:S05]  /*0950*/  WARPSYNC.ALL ;  /* 0x0000000000007948 */ /* 0x000fea0003800000 */
[----:B------:R-:W-:Y:S01]  /*0960*/  NOP ;  /* 0x0000000000007918 */ /* 0x000fe20000000000 */
[----:B------:R-:W-:Y:S05]  /*0970*/  @P0 BRA `(.L_x_18) ;  /* 0x0000000000300947 */ /* 0x000fea0003800000 */
[----:B--234-:R-:W2:Y:S01]  /*0980*/  S2R R2, SR_LANEID ;  /* 0x0000000000027919 */ /* 0x01cea20000000000 */
[----:B------:R-:W-:Y:S05]  /*0990*/  WARPSYNC.ALL ;  /* 0x0000000000007948 */ /* 0x000fea0003800000 */
[----:B------:R-:W-:Y:S01]  /*09a0*/  NOP ;  /* 0x0000000000007918 */ /* 0x000fe20000000000 */
[----:B--2---:R-:W-:-:S05]  /*09b0*/  IMAD.SHL.U32 R5, R2, 0x4, RZ ;  /* 0x0000000402057824 */ /* 0x004fca00078e00ff */
[----:B------:R-:W2:Y:S01]  /*09c0*/  LDS R7, [R5+UR10] ;  /* 0x0000000a05077984 */ /* 0x000ea20008000800 */
[----:B------:R-:W-:-:S05]  /*09d0*/  IADD3 R2, P1, PT, R5, UR8, RZ ;  /* 0x0000000805027c10 */ /* 0x000fca000ff3e0ff */
[----:B------:R-:W-:-:S05]  /*09e0*/  IMAD.X R3, RZ, RZ, UR9, P1 ;  /* 0x00000009ff037e24 */ /* 0x000fca00088e06ff */
[----:B--2---:R5:W2:Y:S01]  /*09f0*/  ATOMG.E.EXCH.STRONG.GPU PT, RZ, [R2], R7 ;  /* 0x0000000702ff73a8 */ /* 0x004aa200041ee100 */
[----:B------:R-:W-:-:S04]  /*0a00*/  DEPBAR {5,4,3,2,1,0} ;  /* 0x0000003f0000791a */ /* 0x000fc80000000000 */
[----:B------:R-:W3:Y:S02]  /*0a10*/  CCTL.E.C.LDCU.IV.DEEP [UR8] ;  /* 0x0000000008007540 */ /* 0x000ee40009c08000 */
[----:B---3--:R5:W-:Y:S01]  /*0a20*/  UTMACCTL.IV [UR8] ;  /* 0x00000000080079b9 */ /* 0x008be20008000000 */
[----:B------:R-:W-:Y:S01]  /*0a30*/  NOP ;  /* 0x0000000000007918 */ /* 0x000fe20000000000 */
.L_x_18:
[----:B------:R-:W-:Y:S05]  /*0a40*/  @P0 BRA `(.L_x_19) ;  /* 0x00000000000c0947 */ /* 0x000fea0003800000 */
[----:B------:R0:W-:Y:S01]  /*0a50*/  UTMACMDFLUSH ;  /* 0x00000000000079b7 */ /* 0x0001e20000000000 */
[----:B------:R-:W-:Y:S05]  /*0a60*/  @P0 BRA `(.L_x_19) ;  /* 0x0000000000040947 */ /* 0x000fea0003800000 */
[----:B------:R-:W-:-:S04]  /*0a70*/  DEPBAR.LE SB0, 0x0 ;  /* 0x000080000000791a */ /* 0x000fc80000000000 */
.L_x_19:
[----:B------:R-:W-:Y:S05]  /*0a80*/  WARPSYNC.ALL ;  /* 0x0000000000007948 */ /* 0x000fea0003800000 */
[----:B------:R-:W-:Y:S01]  /*0a90*/  NOP ;  /* 0x0000000000007918 */ /* 0x000fe20000000000 */
[----:B--2---:R-:W-:Y:S06]  /*0aa0*/  BAR.SYNC.DEFER_BLOCKING 0x0 ;  /* 0x0000000000007b1d */ /* 0x004fec0000010000 */
[----:B------:R-:W-:Y:S02]  /*0ab0*/  BSSY.RECONVERGENT B1, `(.L_x_20) ;  /* 0x000000b000017945 */ /* 0x000fe40003800200 */
[----:B------:R-:W-:Y:S06]  /*0ac0*/  BAR.SYNC.DEFER_BLOCKING 0x0 ;  /* 0x0000000000007b1d */ /* 0x000fec0000010000 */
[----:B------:R2:W-:Y:S01]  /*0ad0*/  @!P0 STS [R10], RZ ;  /* 0x000000ff0a008388 */ /* 0x0005e20000000800 */
[----:B------:R-:W-:Y:S01]  /*0ae0*/  NOP ;  /* 0x0000000000007918 */ /* 0x000fe20000000000 */
[----:B------:R-:W-:Y:S05]  /*0af0*/  @P3 BRA `(.L_x_21) ;  /* 0x0000000000183947 */ /* 0x000fea0003800000 */
[----:B---345:R-:W3:Y:S01]  /*0b00*/  LDS R2, [UR10+0x8] ;  /* 0x0000080aff027984 */ /* 0x038ee20008000800 */
[----:B------:R-:W4:Y:S01]  /*0b10*/  LDC.64 R6, c[0x0][0x388] ;  /* 0x0000e200ff067b82 */ /* 0x000f220000000a00 */
[----:B------:R-:W-:Y:S02]  /*0b20*/  IMAD.MOV.U32 R3, RZ, RZ, 0x70 ;  /* 0x00000070ff037424 */ /* 0x000fe400078e00ff */
[----:B----4-:R4:W-:Y:S03]  /*0b30*/  STS.64 [UR10], R6 ;  /* 0x00000006ff007988 */ /* 0x0109e60008000a0a */
[----:B---3--:R-:W-:-:S05]  /*0b40*/  LOP3.LUT R2, R2, 0x10, R3, 0xd8, !PT ;  /* 0x0000001002027812 */ /* 0x008fca00078ed803 */
[----:B------:R4:W-:Y:S02]  /*0b50*/  STS [UR10+0x8], R2 ;  /* 0x00000802ff007988 */ /* 0x0009e4000800080a */
.L_x_21:
[----:B-----5:R-:W-:Y:S05]  /*0b60*/  BSYNC.RECONVERGENT B1 ;  /* 0x0000000000017941 */ /* 0x020fea0003800200 */
.L_x_20:
[----:B------:R-:W-:Y:S04]  /*0b70*/  BSSY.RECONVERGENT B2, `(.L_x_22) ;  /* 0x000000f000027945 */ /* 0x000fe80003800200 */
[----:B------:R-:W-:Y:S04]  /*0b80*/  BSSY.RELIABLE B1, `(.L_x_23) ;  /* 0x000000c000017945 */ /* 0x000fe80003800100 */
[----:B------:R-:W-:Y:S05]  /*0b90*/  @P3 BRA `(.L_x_24) ;  /* 0x0000000000283947 */ /* 0x000fea0003800000 */
[----:B---34-:R-:W3:Y:S01]  /*0ba0*/  LDS R2, [UR10+0x34] ;  /* 0x0000340aff027984 */ /* 0x018ee20008000800 */
[----:B------:R-:W-:Y:S01]  /*0bb0*/  IMAD.MOV.U32 R3, RZ, RZ, 0x3f000000 ;  /* 0x3f000000ff037424 */ /* 0x000fe200078e00ff */
[----:B------:R-:W-:Y:S05]  /*0bc0*/  @P3 BREAK.RELIABLE B1 ;  /* 0x0000000000013942 */ /* 0x000fea0003800100 */
[----:B---3--:R-:W-:-:S05]  /*0bd0*/  LOP3.LUT R2, R2, 0xff000000, R3, 0xb8, !PT ;  /* 0xff00000002027812 */ /* 0x008fca00078eb803 */
[----:B------:R3:W-:Y:S01]  /*0be0*/  STS [UR10+0x34], R2 ;  /* 0x00003402ff007988 */ /* 0x0007e2000800080a */
[----:B------:R-:W-:Y:S05]  /*0bf0*/  @P3 BRA `(.L_x_25) ;  /* 0x0000000000183947 */ /* 0x000fea0003800000 */
[----:B---3--:R-:W3:Y:S01]  /*0c00*/  LDS R2, [UR10+0x38] ;  /* 0x0000380aff027984 */ /* 0x008ee20008000800 */
[----:B------:R-:W-:-:S05]  /*0c10*/  IMAD.MOV.U32 R3, RZ, RZ, 0x7f ;  /* 0x0000007fff037424 */ /* 0x000fca00078e00ff */
[----:B---3--:R-:W-:-:S05]  /*0c20*/  LOP3.LUT R2, R2, 0xff, R3, 0xb8, !PT ;  /* 0x000000ff02027812 */ /* 0x008fca00078eb803 */
[----:B------:R5:W-:Y:S02]  /*0c30*/  STS [UR10+0x38], R2 ;  /* 0x00003802ff007988 */ /* 0x000be4000800080a */
.L_x_24:
[----:B------:R-:W-:Y:S05]  /*0c40*/  BSYNC.RELIABLE B1 ;  /* 0x0000000000017941 */ /* 0x000fea0003800100 */
.L_x_23:
[----:B------:R2:W-:Y:S02]  /*0c50*/  @!P3 STS [UR10+0x20], R11 ;  /* 0x0000200bff00b988 */ /* 0x0005e4000800080a */
.L_x_25:
[----:B------:R-:W-:Y:S05]  /*0c60*/  BSYNC.RECONVERGENT B2 ;  /* 0x0000000000027941 */ /* 0x000fea0003800200 */
.L_x_22:
[----:B------:R-:W-:Y:S05]  /*0c70*/  WARPSYNC.ALL ;  /* 0x0000000000007948 */ /* 0x000fea0003800000 */
[----:B------:R-:W-:Y:S01]  /*0c80*/  NOP ;  /* 0x0000000000007918 */ /* 0x000fe20000000000 */
[----:B------:R-:W2:Y:S01]  /*0c90*/  LDC R5, c[0x0][0x39c] ;  /* 0x0000e700ff057b82 */ /* 0x000ea20000000800 */
[----:B------:R-:W-:Y:S01]  /*0ca0*/  BSSY.RECONVERGENT B2, `(.L_x_26) ;  /* 0x0000010000027945 */ /* 0x000fe20003800200 */
[----:B--2---:R-:W-:-:S05]  /*0cb0*/  VIADD R5, R5, 0xffffffff ;  /* 0xffffffff05057836 */ /* 0x004fca0000000000 */
[----:B------:R2:W-:Y:S01]  /*0cc0*/  @!P3 STS [UR10+0x24], R5 ;  /* 0x00002405ff00b988 */ /* 0x0005e2000800080a */
[----:B------:R-:W-:Y:S05]  /*0cd0*/  @P3 BRA `(.L_x_27) ;  /* 0x0000000000303947 */ /* 0x000fea0003800000 */
[----:B------:R-:W2:Y:S01]  /*0ce0*/  LDS R3, [UR10+0x34] ;  /* 0x0000340aff037984 */ /* 0x000ea20008000800 */
[----:B----4-:R-:W4:Y:S03]  /*0cf0*/  LDC.64 R6, c[0x0][0x3b0] ;  /* 0x0000ec00ff067b82 */ /* 0x010f260000000a00 */
[----:B---3-5:R-:W3:Y:S01]  /*0d00*/  LDS R2, [UR10+0x1c] ;  /* 0x00001c0aff027984 */ /* 0x028ee20008000800 */
        /* <DEDUP_REMOVED lines=9> */
.L_x_27:
[----:B------:R-:W-:Y:S05]  /*0da0*/  BSYNC.RECONVERGENT B2 ;  /* 0x0000000000027941 */ /* 0x000fea0003800200 */
.L_x_26:
[----:B------:R-:W-:Y:S04]  /*0db0*/  BSSY.RECONVERGENT B3, `(.L_x_28) ;  /* 0x000001a000037945 */ /* 0x000fe80003800200 */
[----:B------:R-:W-:Y:S04]  /*0dc0*/  BSSY.RELIABLE B2, `(.L_x_29) ;  /* 0x0000015000027945 */ /* 0x000fe80003800100 */
[----:B------:R-:W-:Y:S05]  /*0dd0*/  @P3 BRA `(.L_x_30) ;  /* 0x0000000000203947 */ /* 0x000fea0003800000 */
[----:B---345:R-:W3:Y:S02]  /*0de0*/  LDS R2, [UR10+0x34] ;  /* 0x0000340aff027984 */ /* 0x038ee40008000800 */
[----:B---3--:R-:W-:-:S05]  /*0df0*/  LOP3.LUT R2, R2, 0x38, RZ, 0xb8, !PT ;  /* 0x0000003802027812 */ /* 0x008fca00078eb8ff */
[----:B------:R3:W-:Y:S01]  /*0e00*/  STS [UR10+0x34], R2 ;  /* 0x00003402ff007988 */ /* 0x0007e2000800080a */
[----:B------:R-:W-:Y:S05]  /*0e10*/  @P3 BRA `(.L_x_31) ;  /* 0x0000000000203947 */ /* 0x000fea0003800000 */
[----:B---3--:R-:W3:Y:S01]  /*0e20*/  LDS R2, [UR10+0x8] ;  /* 0x0000080aff027984 */ /* 0x008ee20008000800 */
[----:B------:R-:W-:-:S05]  /*0e30*/  IMAD.MOV.U32 R3, RZ, RZ, 0x780 ;  /* 0x00000780ff037424 */ /* 0x000fca00078e00ff */
[----:B---3--:R-:W-:-:S05]  /*0e40*/  LOP3.LUT R2, R2, 0x300, R3, 0xd8, !PT ;  /* 0x0000030002027812 */ /* 0x008fca00078ed803 */
[----:B------:R3:W-:Y:S02]  /*0e50*/  STS [UR10+0x8], R2 ;  /* 0x00000802ff007988 */ /* 0x0007e4000800080a */
.L_x_30:
[----:B------:R-:W-:Y:S05]  /*0e60*/  @P3 BRA `(.L_x_32) ;  /* 0x0000000000283947 */ /* 0x000fea0003800000 */
[----:B---345:R-:W3:Y:S02]  /*0e70*/  LDS R2, [UR10+0x8] ;  /* 0x0000080aff027984 */ /* 0x038ee40008000800 */
[----:B---3--:R-:W-:-:S05]  /*0e80*/  LOP3.LUT R2, R2, 0x1800, RZ, 0xb8, !PT ;  /* 0x0000180002027812 */ /* 0x008fca00078eb8ff */
[----:B------:R4:W-:Y:S02]  /*0e90*/  STS [UR10+0x8], R2 ;  /* 0x00000802ff007988 */ /* 0x0009e4000800080a */
.L_x_31:
[----:B------:R-:W-:Y:S05]  /*0ea0*/  @P3 BREAK.RELIABLE B2 ;  /* 0x0000000000023942 */ /* 0x000fea0003800100 */
[----:B------:R-:W-:Y:S05]  /*0eb0*/  @P3 BRA `(.L_x_33) ;  /* 0x0000000000243947 */ /* 0x000fea0003800000 */
[----:B---34-:R-:W3:Y:S01]  /*0ec0*/  LDS R2, [UR10+0x8] ;  /* 0x0000080aff027984 */ /* 0x018ee20008000800 */
[----:B------:R-:W-:-:S05]  /*0ed0*/  IMAD.MOV.U32 R3, RZ, RZ, 0x6000 ;  /* 0x00006000ff037424 */ /* 0x000fca00078e00ff */
[----:B---3--:R-:W-:-:S04]  /*0ee0*/  LOP3.LUT R2, R2, 0x6000, R3, 0xd8, !PT ;  /* 0x0000600002027812 */ /* 0x008fc800078ed803 */
[----:B------:R-:W-:-:S05]  /*0ef0*/  LOP3.LUT R2, R2, 0x400000, RZ, 0xb8, !PT ;  /* 0x0040000002027812 */ /* 0x000fca00078eb8ff */
[----:B------:R3:W-:Y:S02]  /*0f00*/  STS [UR10+0x8], R2 ;  /* 0x00000802ff007988 */ /* 0x0007e4000800080a */
.L_x_32:
[----:B------:R-:W-:Y:S05]  /*0f10*/  BSYNC.RELIABLE B2 ;  /* 0x0000000000027941 */ /* 0x000fea0003800100 */
.L_x_29:
[----:B---345:R-:W3:Y:S02]  /*0f20*/  @!P3 LDS R2, [UR10+0x8] ;  /* 0x0000080aff02b984 */ /* 0x038ee40008000800 */
[----:B---3--:R-:W-:-:S05]  /*0f30*/  @!P3 LOP3.LUT R2, R2, 0x8000, RZ, 0xb8, !PT ;  /* 0x000080000202b812 */ /* 0x008fca00078eb8ff */
[----:B------:R5:W-:Y:S02]  /*0f40*/  @!P3 STS [UR10+0x8], R2 ;  /* 0x00000802ff00b988 */ /* 0x000be4000800080a */
.L_x_33:
[----:B------:R-:W-:Y:S05]  /*0f50*/  BSYNC.RECONVERGENT B3 ;  /* 0x0000000000037941 */ /* 0x000fea0003800200 */
.L_x_28:
[----:B------:R-:W-:Y:S05]  /*0f60*/  WARPSYNC.ALL ;  /* 0x0000000000007948 */ /* 0x000fea0003800000 */
[----:B------:R-:W-:Y:S01]  /*0f70*/  NOP ;  /* 0x0000000000007918 */ /* 0x000fe20000000000 */
[----:B------:R-:W-:-:S04]  /*0f80*/  UIADD3 UR5, UPT, UPT, UR4, 0x80, URZ ;  /* 0x0000008004057890 */ /* 0x000fc8000fffe0ff */
[----:B------:R-:W-:-:S04]  /*0f90*/  UIADD3 UR6, UP0, UPT, UR5, UR12, URZ ;  /* 0x0000000c05067290 */ /* 0x000fc8000ff1e0ff */
[----:B------:R-:W-:Y:S01]  /*0fa0*/  ULEA.HI.X.SX32 UR7, UR5, UR13, 0x1, UP0 ;  /* 0x0000000d05077291 */ /* 0x000fe200080f0eff */
[----:B------:R-:W-:Y:S11]  /*0fb0*/  @P0 BRA `(.L_x_34) ;  /* 0x0000000000300947 */ /* 0x000ff60003800000 */
[----:B---345:R-:W3:Y:S01]  /*0fc0*/  S2R R2, SR_LANEID ;  /* 0x0000000000027919 */ /* 0x038ee20000000000 */
[----:B------:R-:W-:Y:S05]  /*0fd0*/  WARPSYNC.ALL ;  /* 0x0000000000007948 */ /* 0x000fea0003800000 */
[----:B------:R-:W-:Y:S01]  /*0fe0*/  NOP ;  /* 0x0000000000007918 */ /* 0x000fe20000000000 */
[----:B---3--:R-:W-:-:S05]  /*0ff0*/  IMAD.SHL.U32 R6, R2, 0x4, RZ ;  /* 0x0000000402067824 */ /* 0x008fca00078e00ff */
[----:B------:R-:W3:Y:S01]  /*1000*/  LDS R7, [R6+UR10] ;  /* 0x0000000a06077984 */ /* 0x000ee20008000800 */
[----:B------:R-:W-:-:S05]  /*1010*/  IADD3 R2, P1, PT, R6, UR6, RZ ;  /* 0x0000000606027c10 */ /* 0x000fca000ff3e0ff */
[----:B------:R-:W-:-:S05]  /*1020*/  IMAD.X R3, RZ, RZ, UR7, P1 ;  /* 0x00000007ff037e24 */ /* 0x000fca00088e06ff */
[----:B---3--:R3:W4:Y:S01]  /*1030*/  ATOMG.E.EXCH.STRONG.GPU PT, RZ, [R2], R7 ;  /* 0x0000000702ff73a8 */ /* 0x00872200041ee100 */
[----:B------:R-:W-:-:S04]  /*1040*/  DEPBAR {5,4,3,2,1,0} ;  /* 0x0000003f0000791a */ /* 0x000fc80000000000 */
[----:B------:R-:W5:Y:S02]  /*1050*/  CCTL.E.C.LDCU.IV.DEEP [UR6] ;  /* 0x0000000006007540 */ /* 0x000f640009c08000 */
[----:B-----5:R3:W-:Y:S01]  /*1060*/  UTMACCTL.IV [UR6] ;  /* 0x00000000060079b9 */ /* 0x0207e20008000000 */
[----:B------:R-:W-:Y:S01]  /*1070*/  NOP ;  /* 0x0000000000007918 */ /* 0x000fe20000000000 */
.L_x_34:
[----:B------:R-:W-:Y:S05]  /*1080*/  @P0 BRA `(.L_x_35) ;  /* 0x00000000000c0947 */ /* 0x000fea0003800000 */
[----:B------:R0:W-:Y:S01]  /*1090*/  UTMACMDFLUSH ;  /* 0x00000000000079b7 */ /* 0x0001e20000000000 */
[----:B------:R-:W-:Y:S05]  /*10a0*/  @P0 BRA `(.L_x_35) ;  /* 0x0000000000040947 */ /* 0x000fea0003800000 */
[----:B------:R-:W-:-:S04]  /*10b0*/  DEPBAR.LE SB0, 0x0 ;  /* 0x000080000000791a */ /* 0x000fc80000000000 */
.L_x_35:
[----:B------:R-:W-:Y:S05]  /*10c0*/  WARPSYNC.ALL ;  /* 0x0000000000007948 */ /* 0x000fea0003800000 */
[----:B------:R-:W-:Y:S01]  /*10d0*/  NOP ;  /* 0x0000000000007918 */ /* 0x000fe20000000000 */
[----:B----4-:R-:W-:Y:S06]  /*10e0*/  BAR.SYNC.DEFER_BLOCKING 0x0 ;  /* 0x0000000000007b1d */ /* 0x010fec0000010000 */
[----:B------:R-:W-:Y:S02]  /*10f0*/  BSSY.RECONVERGENT B3, `(.L_x_36) ;  /* 0x000000b000037945 */ /* 0x000fe40003800200 */
[----:B------:R-:W-:Y:S06]  /*1100*/  BAR.SYNC.DEFER_BLOCKING 0x0 ;  /* 0x0000000000007b1d */ /* 0x000fec0000010000 */
[----:B------:R4:W-:Y:S01]  /*1110*/  @!P0 STS [R10], RZ ;  /* 0x000000ff0a008388 */ /* 0x0009e20000000800 */
[----:B------:R-:W-:Y:S01]  /*1120*/  NOP ;  /* 0x0000000000007918 */ /* 0x000fe20000000000 */
[----:B------:R-:W-:Y:S05]  /*1130*/  @P3 BRA `(.L_x_37) ;  /* 0x0000000000183947 */ /* 0x000fea0003800000 */
[----:B---3-5:R-:W3:Y:S01]  /*1140*/  LDS R2, [UR10+0x8] ;  /* 0x0000080aff027984 */ /* 0x028ee20008000800 */
[----:B------:R-:W5:Y:S01]  /*1150*/  LDC.64 R6, c[0x0][0x390] ;  /* 0x0000e400ff067b82 */ /* 0x000f620000000a00 */
[----:B------:R-:W-:Y:S02]  /*1160*/  IMAD.MOV.U32 R3, RZ, RZ, 0x70 ;  /* 0x00000070ff037424 */ /* 0x000fe400078e00ff */
[----:B-----5:R5:W-:Y:S03]  /*1170*/  STS.64 [UR10], R6 ;  /* 0x00000006ff007988 */ /* 0x020be60008000a0a */
[----:B---3--:R-:W-:-:S05]  /*1180*/  LOP3.LUT R2, R2, 0x10, R3, 0xd8, !PT ;  /* 0x0000001002027812 */ /* 0x008fca00078ed803 */
[----:B------:R5:W-:Y:S02]  /*1190*/  STS [UR10+0x8], R2 ;  /* 0x00000802ff007988 */ /* 0x000be4000800080a */
.L_x_37:
[----:B---3--:R-:W-:Y:S05]  /*11a0*/  BSYNC.RECONVERGENT B3 ;  /* 0x0000000000037941 */ /* 0x008fea0003800200 */
.L_x_36:
[----:B------:R-:W-:Y:S04]  /*11b0*/  BSSY.RECONVERGENT B4, `(.L_x_38) ;  /* 0x0000011000047945 */ /* 0x000fe80003800200 */
[----:B------:R-:W-:Y:S04]  /*11c0*/  BSSY.RELIABLE B3, `(.L_x_39) ;  /* 0x000000e000037945 */ /* 0x000fe80003800100 */
[----:B------:R-:W-:Y:S05]  /*11d0*/  @P3 BRA `(.L_x_40) ;  /* 0x0000000000243947 */ /* 0x000fea0003800000 */
[----:B-----5:R-:W3:Y:S01]  /*11e0*/  LDS R2, [UR10+0x34] ;  /* 0x0000340aff027984 */ /* 0x020ee20008000800 */
[----:B------:R-:W-:-:S05]  /*11f0*/  IMAD.MOV.U32 R3, RZ, RZ, 0x3f000000 ;  /* 0x3f000000ff037424 */ /* 0x000fca00078e00ff */
[----:B---3--:R-:W-:-:S05]  /*1200*/  LOP3.LUT R2, R2, 0xff000000, R3, 0xb8, !PT ;  /* 0xff00000002027812 */ /* 0x008fca00078eb803 */
[----:B------:R3:W-:Y:S01]  /*1210*/  STS [UR10+0x34], R2 ;  /* 0x00003402ff007988 */ /* 0x0007e2000800080a */
[----:B------:R-:W-:Y:S05]  /*1220*/  @P3 BRA `(.L_x_41) ;  /* 0x00000000001c3947 */ /* 0x000fea0003800000 */
[----:B---3--:R-:W3:Y:S01]  /*1230*/  LDS R2, [UR10+0x38] ;  /* 0x0000380aff027984 */ /* 0x008ee20008000800 */
[----:B------:R-:W-:-:S05]  /*1240*/  IMAD.MOV.U32 R3, RZ, RZ, 0x7f ;  /* 0x0000007fff037424 */ /* 0x000fca00078e00ff */
[----:B---3--:R-:W-:-:S05]  /*1250*/  LOP3.LUT R2, R2, 0xff, R3, 0xb8, !PT ;  /* 0x000000ff02027812 */ /* 0x008fca00078eb803 */
[----:B------:R3:W-:Y:S02]  /*1260*/  STS [UR10+0x38], R2 ;  /* 0x00003802ff007988 */ /* 0x0007e4000800080a */
.L_x_40:
[----:B------:R-:W-:Y:S05]  /*1270*/  @P3 BREAK.RELIABLE B3 ;  /* 0x0000000000033942 */ /* 0x000fea0003800100 */
[----:B------:R-:W-:Y:S05]  /*1280*/  @P3 BRA `(.L_x_42) ;  /* 0x00000000000c3947 */ /* 0x000fea0003800000 */
[----:B------:R2:W-:Y:S02]  /*1290*/  STS [UR10+0x20], R5 ;  /* 0x00002005ff007988 */ /* 0x0005e4000800080a */
.L_x_41:
[----:B------:R-:W-:Y:S05]  /*12a0*/  BSYNC.RELIABLE B3 ;  /* 0x0000000000037941 */ /* 0x000fea0003800100 */
.L_x_39:
[----:B------:R2:W-:Y:S02]  /*12b0*/  @!P3 STS [UR10+0x24], R4 ;  /* 0x00002404ff00b988 */ /* 0x0005e4000800080a */
.L_x_42:
[----:B------:R-:W-:Y:S05]  /*12c0*/  BSYNC.RECONVERGENT B4 ;  /* 0x0000000000047941 */ /* 0x000fea0003800200 */
.L_x_38:
[----:B------:R-:W-:Y:S05]  /*12d0*/  WARPSYNC.ALL ;  /* 0x0000000000007948 */ /* 0x000fea0003800000 */
[----:B------:R-:W-:Y:S01]  /*12e0*/  NOP ;  /* 0x0000000000007918 */ /* 0x000fe20000000000 */
[----:B------:R-:W-:Y:S04]  /*12f0*/  BSSY.RECONVERGENT B4, `(.L_x_43) ;  /* 0x000000e000047945 */ /* 0x000fe80003800200 */
[----:B------:R-:W-:Y:S05]  /*1300*/  @P3 BRA `(.L_x_44) ;  /* 0x0000000000303947 */ /* 0x000fea0003800000 */
[----:B------:R-:W2:Y:S02]  /*1310*/  LDS R3, [UR10+0x34] ;  /* 0x0000340aff037984 */ /* 0x000ea40008000800 */
[----:B--2---:R-:W2:Y:S02]  /*1320*/  LDC.64 R4, c[0x0][0x3b8] ;  /* 0x0000ee00ff047b82 */ /* 0x004ea40000000a00 */
[----:B---3-5:R-:W3:Y:S01]  /*1330*/  LDS R2, [UR10+0x1c] ;  /* 0x00001c0aff027984 */ /* 0x028ee20008000800 */
[C---:B--2---:R-:W-:Y:S01]  /*1340*/  SHF.L.U64.HI R5, R4.reuse, 0x1, R5 ;  /* 0x0000000104057819 */ /* 0x044fe20000010205 */
[----:B------:R-:W-:-:S03]  /*1350*/  IMAD.SHL.U32 R4, R4, 0x2, RZ ;  /* 0x0000000204047824 */ /* 0x000fc600078e00ff */
[--C-:B------:R-:W-:Y:S02]  /*1360*/  SHF.R.U32.HI R7, RZ, 0x4, R5.reuse ;  /* 0x00000004ff077819 */ /* 0x100fe40000011605 */
[----:B------:R-:W-:-:S05]  /*1370*/  SHF.R.U64 R4, R4, 0x4, R5 ;  /* 0x0000000404047819 */ /* 0x000fca0000001205 */
[----:B------:R2:W-:Y:S01]  /*1380*/  STS [UR10+0xc], R4 ;  /* 0x00000c04ff007988 */ /* 0x0005e2000800080a */
[----:B------:R-:W-:Y:S02]  /*1390*/  LOP3.LUT R3, R3, 0x7, RZ, 0xb8, !PT ;  /* 0x0000000703037812 */ /* 0x000fe400078eb8ff */
[----:B---3--:R-:W-:-:S03]  /*13a0*/  LOP3.LUT R2, R2, 0xf, R7, 0xb8, !PT ;  /* 0x0000000f02027812 */ /* 0x008fc600078eb807 */
[----:B------:R2:W-:Y:S04]  /*13b0*/  STS [UR10+0x34], R3 ;  /* 0x00003403ff007988 */ /* 0x0005e8000800080a */
[----:B------:R2:W-:Y:S02]  /*13c0*/  STS [UR10+0x1c], R2 ;  /* 0x00001c02ff007988 */ /* 0x0005e4000800080a */
.L_x_44:
[----:B------:R-:W-:Y:S05]  /*13d0*/  BSYNC.RECONVERGENT B4 ;  /* 0x0000000000047941 */ /* 0x000fea0003800200 */
.L_x_43:
[----:B------:R-:W-:Y:S04]  /*13e0*/  BSSY.RECONVERGENT B5, `(.L_x_45) ;  /* 0x000001a000057945 */ /* 0x000fe80003800200 */
[----:B------:R-:W-:Y:S04]  /*13f0*/  BSSY.RELIABLE B4, `(.L_x_46) ;  /* 0x0000015000047945 */ /* 0x000fe80003800100 */
[----:B------:R-:W-:Y:S05]  /*1400*/  @P3 BRA `(.L_x_47) ;  /* 0x0000000000203947 */ /* 0x000fea0003800000 */
[----:B--23-5:R-:W2:Y:S02]  /*1410*/  LDS R2, [UR10+0x34] ;  /* 0x0000340aff027984 */ /* 0x02cea40008000800 */
[----:B--2---:R-:W-:-:S05]  /*1420*/  LOP3.LUT R2, R2, 0x38, RZ, 0xb8, !PT ;  /* 0x0000003802027812 */ /* 0x004fca00078eb8ff */
[----:B------:R2:W-:Y:S01]  /*1430*/  STS [UR10+0x34], R2 ;  /* 0x00003402ff007988 */ /* 0x0005e2000800080a */
[----:B------:R-:W-:Y:S05]  /*1440*/  @P3 BRA `(.L_x_48) ;  /* 0x0000000000203947 */ /* 0x000fea0003800000 */
[----:B--2---:R-:W2:Y:S01]  /*1450*/  LDS R2, [UR10+0x8] ;  /* 0x0000080aff027984 */ /* 0x004ea20008000800 */
[----:B------:R-:W-:-:S05]  /*1460*/  IMAD.MOV.U32 R3, RZ, RZ, 0x780 ;  /* 0x00000780ff037424 */ /* 0x000fca00078e00ff */
[----:B--2---:R-:W-:-:S05]  /*1470*/  LOP3.LUT R2, R2, 0x300, R3, 0xd8, !PT ;  /* 0x0000030002027812 */ /* 0x004fca00078ed803 */
[----:B------:R2:W-:Y:S02]  /*1480*/  STS [UR10+0x8], R2 ;  /* 0x00000802ff007988 */ /* 0x0005e4000800080a */
.L_x_47:
[----:B------:R-:W-:Y:S05]  /*1490*/  @P3 BRA `(.L_x_49) ;  /* 0x0000000000283947 */ /* 0x000fea0003800000 */
[----:B--23-5:R-:W2:Y:S02]  /*14a0*/  LDS R2, [UR10+0x8] ;  /* 0x0000080aff027984 */ /* 0x02cea40008000800 */
[----:B--2---:R-:W-:-:S05]  /*14b0*/  LOP3.LUT R2, R2, 0x1800, RZ, 0xb8, !PT ;  /* 0x0000180002027812 */ /* 0x004fca00078eb8ff */
[----:B------:R3:W-:Y:S02]  /*14c0*/  STS [UR10+0x8], R2 ;  /* 0x00000802ff007988 */ /* 0x0007e4000800080a */
.L_x_48:
[----:B------:R-:W-:Y:S05]  /*14d0*/  @P3 BREAK.RELIABLE B4 ;  /* 0x0000000000043942 */ /* 0x000fea0003800100 */
[----:B------:R-:W-:Y:S05]  /*14e0*/  @P3 BRA `(.L_x_50) ;  /* 0x0000000000243947 */ /* 0x000fea0003800000 */
[----:B--23--:R-:W2:Y:S01]  /*14f0*/  LDS R2, [UR10+0x8] ;  /* 0x0000080aff027984 */ /* 0x00cea20008000800 */
[----:B------:R-:W-:-:S05]  /*1500*/  IMAD.MOV.U32 R3, RZ, RZ, 0x6000 ;  /* 0x00006000ff037424 */ /* 0x000fca00078e00ff */
[----:B--2---:R-:W-:-:S04]  /*1510*/  LOP3.LUT R2, R2, 0x6000, R3, 0xd8, !PT ;  /* 0x0000600002027812 */ /* 0x004fc800078ed803 */
[----:B------:R-:W-:-:S05]  /*1520*/  LOP3.LUT R2, R2, 0x400000, RZ, 0xb8, !PT ;  /* 0x0040000002027812 */ /* 0x000fca00078eb8ff */
[----:B------:R2:W-:Y:S02]  /*1530*/  STS [UR10+0x8], R2 ;  /* 0x00000802ff007988 */ /* 0x0005e4000800080a */
.L_x_49:
[----:B------:R-:W-:Y:S05]  /*1540*/  BSYNC.RELIABLE B4 ;  /* 0x0000000000047941 */ /* 0x000fea0003800100 */
.L_x_46:
[----:B--23-5:R-:W2:Y:S02]  /*1550*/  @!P3 LDS R2, [UR10+0x8] ;  /* 0x0000080aff02b984 */ /* 0x02cea40008000800 */
[----:B--2---:R-:W-:-:S05]  /*1560*/  @!P3 LOP3.LUT R2, R2, 0x8000, RZ, 0xb8, !PT ;  /* 0x000080000202b812 */ /* 0x004fca00078eb8ff */
[----:B------:R5:W-:Y:S02]  /*1570*/  @!P3 STS [UR10+0x8], R2 ;  /* 0x00000802ff00b988 */ /* 0x000be4000800080a */
.L_x_50:
[----:B------:R-:W-:Y:S05]  /*1580*/  BSYNC.RECONVERGENT B5 ;  /* 0x0000000000057941 */ /* 0x000fea0003800200 */
.L_x_45:
[----:B------:R-:W-:Y:S05]  /*1590*/  WARPSYNC.ALL ;  /* 0x0000000000007948 */ /* 0x000fea0003800000 */
[----:B------:R-:W-:Y:S01]  /*15a0*/  NOP ;  /* 0x0000000000007918 */ /* 0x000fe20000000000 */
[----:B------:R-:W-:-:S04]  /*15b0*/  UIADD3 UR4, UPT, UPT, UR4, 0x100, URZ ;  /* 0x0000010004047890 */ /* 0x000fc8000fffe0ff */
[----:B------:R-:W-:-:S04]  /*15c0*/  UIADD3 UR12, UP0, UPT, UR4, UR12, URZ ;  /* 0x0000000c040c7290 */ /* 0x000fc8000ff1e0ff */
[----:B------:R-:W-:Y:S01]  /*15d0*/  ULEA.HI.X.SX32 UR13, UR4, UR13, 0x1, UP0 ;  /* 0x0000000d040d7291 */ /* 0x000fe200080f0eff */
[----:B------:R-:W-:Y:S11]  /*15e0*/  @P0 BRA `(.L_x_51) ;  /* 0x0000000000300947 */ /* 0x000ff60003800000 */
[----:B--23-5:R-:W2:Y:S01]  /*15f0*/  S2R R2, SR_LANEID ;  /* 0x0000000000027919 */ /* 0x02cea20000000000 */
[----:B------:R-:W-:Y:S05]  /*1600*/  WARPSYNC.ALL ;  /* 0x0000000000007948 */ /* 0x000fea0003800000 */
[----:B------:R-:W-:Y:S01]  /*1610*/  NOP ;  /* 0x0000000000007918 */ /* 0x000fe20000000000 */
[----:B--2---:R-:W-:-:S05]  /*1620*/  IMAD.SHL.U32 R4, R2, 0x4, RZ ;  /* 0x0000000402047824 */ /* 0x004fca00078e00ff */
[----:B------:R-:W2:Y:S01]  /*1630*/  LDS R5, [R4+UR10] ;  /* 0x0000000a04057984 */ /* 0x000ea20008000800 */
[----:B------:R-:W-:-:S05]  /*1640*/  IADD3 R2, P1, PT, R4, UR12, RZ ;  /* 0x0000000c04027c10 */ /* 0x000fca000ff3e0ff */
[----:B------:R-:W-:-:S05]  /*1650*/  IMAD.X R3, RZ, RZ, UR13, P1 ;  /* 0x0000000dff037e24 */ /* 0x000fca00088e06ff */
[----:B--2---:R2:W3:Y:S01]  /*1660*/  ATOMG.E.EXCH.STRONG.GPU PT, RZ, [R2], R5 ;  /* 0x0000000502ff73a8 */ /* 0x0044e200041ee100 */
[----:B------:R-:W-:-:S04]  /*1670*/  DEPBAR {5,4,3,2,1,0} ;  /* 0x0000003f0000791a */ /* 0x000fc80000000000 */
[----:B------:R-:W5:Y:S02]  /*1680*/  CCTL.E.C.LDCU.IV.DEEP [UR12] ;  /* 0x000000000c007540 */ /* 0x000f640009c08000 */
[----:B-----5:R2:W-:Y:S01]  /*1690*/  UTMACCTL.IV [UR12] ;  /* 0x000000000c0079b9 */ /* 0x0205e20008000000 */
[----:B------:R-:W-:Y:S01]  /*16a0*/  NOP ;  /* 0x0000000000007918 */ /* 0x000fe20000000000 */
.L_x_51:
[----:B------:R-:W-:Y:S05]  /*16b0*/  @P0 BRA `(.L_x_52) ;  /* 0x00000000000c0947 */ /* 0x000fea0003800000 */
[----:B------:R0:W-:Y:S01]  /*16c0*/  UTMACMDFLUSH ;  /* 0x00000000000079b7 */ /* 0x0001e20000000000 */
[----:B------:R-:W-:Y:S05]  /*16d0*/  @P0 BRA `(.L_x_52) ;  /* 0x0000000000040947 */ /* 0x000fea0003800000 */
[----:B------:R-:W-:-:S04]  /*16e0*/  DEPBAR.LE SB0, 0x0 ;  /* 0x000080000000791a */ /* 0x000fc80000000000 */
.L_x_52:
[----:B------:R-:W-:Y:S05]  /*16f0*/  WARPSYNC.ALL ;  /* 0x0000000000007948 */ /* 0x000fea0003800000 */
[----:B------:R-:W-:Y:S01]  /*1700*/  NOP ;  /* 0x0000000000007918 */ /* 0x000fe20000000000 */
[----:B---3--:R-:W-:Y:S01]  /*1710*/  BAR.SYNC.DEFER_BLOCKING 0x0 ;  /* 0x0000000000007b1d */ /* 0x008fe20000010000 */
[----:B------:R-:W-:Y:S01]  /*1720*/  ISETP.GE.AND P0, PT, R12, 0x1, PT ;  /* 0x000000010c00780c */ /* 0x000fe20003f06270 */
[----:B------:R-:W-:Y:S01]  /*1730*/  USHF.L.U32 UR27, UR27, 0x7, URZ ;  /* 0x000000071b1b7899 */ /* 0x000fe200080006ff */
[----:B--2--5:R-:W-:Y:S01]  /*1740*/  SHF.R.U32.HI R2, RZ, 0x5, R0 ;  /* 0x00000005ff027819 */ /* 0x024fe20000011600 */
[----:B------:R-:W-:-:S02]  /*1750*/  USHF.L.U32 UR31, UR31, 0x7, URZ ;  /* 0x000000071f1f7899 */ /* 0x000fc400080006ff */
[----:B------:R-:W-:Y:S01]  /*1760*/  VOTEU.ALL UP0, P3 ;  /* 0x0000000000ff7886 */ /* 0x000fe20001800000 */
[----:B------:R-:W-:Y:S01]  /*1770*/  UMOV UR4, 0x1 ;  /* 0x0000000100047882 */ /* 0x000fe20000000000 */
[----:B------:R-:W-:Y:S01]  /*1780*/  VOTEU.ALL UP1, P3 ;  /* 0x0000000000ff7886 */ /* 0x000fe20001820000 */
[----:B------:R-:W-:Y:S02]  /*1790*/  R2UR UR11, R2 ;  /* 0x00000000020b72ca */ /* 0x000fe400000e0000 */
[----:B------:R-:W-:-:S04]  /*17a0*/  @!UP0 UIADD3 UR14, UPT, UPT, -UR4, 0x100000, URZ ;  /* 0x00100000040e8890 */ /* 0x000fc8000fffe1ff */
[----:B------:R-:W-:Y:S02]  /*17b0*/  @!UP0 USHF.L.U32 UR15, UR14, 0xb, URZ ;  /* 0x0000000b0e0f8899 */ /* 0x000fe400080006ff */
[----:B------:R-:W-:Y:S02]  /*17c0*/  @!UP0 USHF.L.U32 UR14, UR14, 0x1, URZ ;  /* 0x000000010e0e8899 */ /* 0x000fe400080006ff */
[----:B------:R-:W-:-:S04]  /*17d0*/  @!UP0 UIADD3 UR4, UPT, UPT, -UR4, 0x100000, URZ ;  /* 0x0010000004048890 */ /* 0x000fc8000fffe1ff */
[----:B------:R-:W-:Y:S02]  /*17e0*/  @!UP0 USHF.L.U32 UR5, UR4, 0xb, URZ ;  /* 0x0000000b04058899 */ /* 0x000fe400080006ff */
[----:B------:R-:W-:Y:S01]  /*17f0*/  @!UP0 USHF.L.U32 UR4, UR4, 0x1, URZ ;  /* 0x0000000104048899 */ /* 0x000fe200080006ff */
[----:B------:R-:W-:Y:S01]  /*1800*/  VOTEU.ALL UP0, P3 ;  /* 0x0000000000ff7886 */ /* 0x000fe20001800000 */
[----:B------:R-:W2:Y:S04]  /*1810*/  FENCE.VIEW.ASYNC.S ;  /* 0x00000000000073c6 */ /* 0x000ea80000000000 */
[----:B--2---:R2:W3:Y:S06]  /*1820*/  @!UP0 SYNCS.EXCH.64 URZ, [UR10+0x10000], UR14 ;  /* 0x0100000e0aff85b2 */ /* 0x0044ec0008000100 */
[----:B------:R2:W5:Y:S01]  /*1830*/  @!UP1 SYNCS.EXCH.64 URZ, [UR10+0x10010], UR4 ;  /* 0x010010040aff95b2 */ /* 0x0005620008000100 */
[----:B------:R-:W-:Y:S05]  /*1840*/  @!P0 BRA `(.L_x_53) ;  /* 0x00000008008c8947 */ /* 0x000fea0003800000 */
[----:B---3-5:R-:W-:Y:S01]  /*1850*/  BAR.SYNC.DEFER_BLOCKING 0x0 ;  /* 0x0000000000007b1d */ /* 0x028fe20000010000 */
[----:B------:R-:W-:Y:S01]  /*1860*/  @!P3 IMAD.MOV.U32 R2, RZ, RZ, 0x10000 ;  /* 0x00010000ff02b424 */ /* 0x000fe200078e00ff */
[----:B------:R-:W-:Y:S01]  /*1870*/  ELECT P1, URZ, PT ;  /* 0x0000000000ff782f */ /* 0x000fe20003820000 */
[----:B--2---:R-:W-:-:S03]  /*1880*/  ULOP3.LUT UR5, UR11, 0x1, URZ, 0xc0, !UPT ;  /* 0x000000010b057892 */ /* 0x004fc6000f8ec0ff */
[C---:B------:R-:W-:Y:S02]  /*1890*/  ISETP.LT.U32.AND P1, PT, R132.reuse, 0x40, P1 ;  /* 0x000000408400780c */ /* 0x040fe40000f21070 */
[----:B------:R-:W-:Y:S01]  /*18a0*/  ELECT P0, URZ, PT ;  /* 0x0000000000ff782f */ /* 0x000fe20003800000 */
[----:B------:R-:W-:Y:S02]  /*18b0*/  ULEA UR20, UR5, UR10, 0xe ;  /* 0x0000000a05147291 */ /* 0x000fe4000f8e70ff */
[----:B------:R-:W-:Y:S01]  /*18c0*/  USHF.L.U32 UR22, UR5, 0x6, URZ ;  /* 0x0000000605167899 */ /* 0x000fe200080006ff */
[----:B------:R-:W-:Y:S01]  /*18d0*/  ISETP.LT.U32.AND P0, PT, R132, 0x40, P0 ;  /* 0x000000408400780c */ /* 0x000fe20000701070 */
[----:B------:R-:W-:Y:S01]  /*18e0*/  UMOV UR23, UR31 ;  /* 0x0000001f00177c82 */ /* 0x000fe20008000000 */
[----:B------:R-:W-:Y:S02]  /*18f0*/  UIADD3 UR4, UPT, UPT, UR10, 0x8000, URZ ;  /* 0x000080000a047890 */ /* 0x000fe4000fffe0ff */
[----:B------:R-:W-:-:S02]  /*1900*/  USHF.R.U32.HI UR14, URZ, 0x4, UR10 ;  /* 0x00000004ff0e7899 */ /* 0x000fc4000801160a */
[----:B------:R-:W-:Y:S01]  /*1910*/  UMOV UR26, UR22 ;  /* 0x00000016001a7c82 */ /* 0x000fe20008000000 */
[----:B------:R-:W-:Y:S01]  /*1920*/  VOTEU.ANY UP0, P1 ;  /* 0x0000000000ff7886 */ /* 0x000fe20000800100 */
[----:B------:R-:W-:Y:S02]  /*1930*/  USHF.R.U32.HI UR4, URZ, 0x4, UR4 ;  /* 0x00000004ff047899 */ /* 0x000fe40008011604 */
[----:B------:R-:W-:Y:S01]  /*1940*/  USGXT.U32 UR14, UR14, 0xe ;  /* 0x0000000e0e0e789a */ /* 0x000fe20008000000 */
[----:B------:R2:W-:Y:S01]  /*1950*/  @!P3 SYNCS.ARRIVE.TRANS64 RZ, [UR10+0x10000], R2 ;  /* 0x01000002ffffb9a7 */ /* 0x0005e2000800000a */
[----:B------:R3:W-:Y:S06]  /*1960*/  MEMBAR.ALL.CTA ;  /* 0x0000000000007992 */ /* 0x0007ec0000008000 */
[----:B---3--:R-:W3:Y:S01]  /*1970*/  FENCE.VIEW.ASYNC.S ;  /* 0x00000000000073c6 */ /* 0x008ee20000000000 */
[----:B------:R-:W-:Y:S01]  /*1980*/  @UP0 UIADD3 UR21, UPT, UPT, UR10, 0x10000, URZ ;  /* 0x000100000a150890 */ /* 0x000fe2000fffe0ff */
[----:B---3--:R-:W-:Y:S01]  /*1990*/  VOTEU.ANY UP0, P1 ;  /* 0x0000000000ff7886 */ /* 0x008fe20000800100 */
[----:B------:R-:W-:Y:S01]  /*19a0*/  VOTEU.ANY UP1, P0 ;  /* 0x0000000000ff7886 */ /* 0x000fe20000020100 */
[----:B------:R-:W-:Y:S01]  /*19b0*/  USGXT.U32 UR18, UR4, 0xe ;  /* 0x0000000e0412789a */ /* 0x000fe20008000000 */
[----:B------:R-:W-:-:S02]  /*19c0*/  UMOV UR15, 0x40004040 ;  /* 0x40004040000f7882 */ /* 0x000fc40000000000 */
[----:B------:R-:W-:Y:S01]  /*19d0*/  UMOV UR4, URZ ;  /* 0x000000ff00047c82 */ /* 0x000fe20008000000 */
[----:B------:R-:W-:Y:S02]  /*19e0*/  @UP1 UIADD3 UR24, UPT, UPT, UR20, 0x8000, URZ ;  /* 0x0000800014181890 */ /* 0x000fe4000fffe0ff */
[----:B------:R-:W-:Y:S01]  /*19f0*/  @UP1 UIADD3 UR25, UPT, UPT, UR10, 0x10000, URZ ;  /* 0x000100000a191890 */ /* 0x000fe2000fffe0ff */
[----:B------:R-:W-:Y:S01]  /*1a00*/  VOTEU.ANY UP1, P0 ;  /* 0x0000000000ff7886 */ /* 0x000fe20000020100 */
[----:B------:R-:W-:Y:S01]  /*1a10*/  UMOV UR19, 0x40004040 ;  /* 0x4000404000137882 */ /* 0x000fe20000000000 */
[----:B------:R-:W-:Y:S06]  /*1a20*/  BAR.SYNC.DEFER_BLOCKING 0x0 ;  /* 0x0000000000007b1d */ /* 0x000fec0000010000 */
[----:B------:R3:W-:Y:S01]  /*1a30*/  @UP0 UTMALDG.2D [UR20], [UR8] ;  /* 0x00000014080005b4 */ /* 0x0007e20008008000 */
[----:B------:R-:W-:-:S04]  /*1a40*/  UIADD3 UR16, UP0, UPT, UR14, 0x2, URZ ;  /* 0x000000020e107890 */ /* 0x000fc8000ff1e0ff */
[----:B------:R-:W-:Y:S01]  /*1a50*/  UIADD3.X UR17, UPT, UPT, UR4, 0x40004040, URZ, UP0, !UPT ;  /* 0x4000404004117890 */ /* 0x000fe200087fe4ff */
[----:B------:R-:W-:Y:S03]  /*1a60*/  BAR.SYNC.DEFER_BLOCKING 0x0 ;  /* 0x0000000000007b1d */ /* 0x000fe60000010000 */
[----:B------:R-:W-:Y:S02]  /*1a70*/  UIADD3.64 UR34, UPT, UPT, UR16, 0x4, URZ ;  /* 0x0000000410227897 */ /* 0x000fe4000fffe0ff */
[----:B------:R-:W-:Y:S02]  /*1a80*/  UIADD3.64 UR36, UPT, UPT, UR16, 0x3fe, URZ ;  /* 0x000003fe10247897 */ /* 0x000fe4000fffe0ff */
[----:B------:R-:W-:Y:S02]  /*1a90*/  UIADD3.64 UR38, UPT, UPT, UR16, 0x400, URZ ;  /* 0x0000040010267897 */ /* 0x000fe4000fffe0ff */
[----:B------:R-:W-:-:S02]  /*1aa0*/  UIADD3.64 UR40, UPT, UPT, UR16, 0x402, URZ ;  /* 0x0000040210287897 */ /* 0x000fc4000fffe0ff */
[----:B------:R-:W-:Y:S02]  /*1ab0*/  UIADD3.64 UR42, UPT, UPT, UR16, 0x404, URZ ;  /* 0x00000404102a7897 */ /* 0x000fe4000fffe0ff */
[----:B---3--:R-:W-:Y:S02]  /*1ac0*/  UIADD3 UR20, UP0, UPT, UR18, 0x2, URZ ;  /* 0x0000000212147890 */ /* 0x008fe4000ff1e0ff */
[----:B------:R-:W-:Y:S02]  /*1ad0*/  UIADD3.64 UR22, UPT, UPT, UR16, 0x2, URZ ;  /* 0x0000000210167897 */ /* 0x000fe4000fffe0ff */
[----:B------:R-:W-:Y:S02]  /*1ae0*/  UIADD3.X UR21, UPT, UPT, UR4, 0x40004040, URZ, UP0, !UPT ;  /* 0x4000404004157890 */ /* 0x000fe400087fe4ff */
[----:B------:R-:W-:Y:S02]  /*1af0*/  UISETP.NE.U32.AND UP0, UPT, UR11, URZ, UPT ;  /* 0x000000ff0b00728c */ /* 0x000fe4000bf05070 */
[----:B------:R-:W-:-:S02]  /*1b00*/  UIADD3.64 UR44, UPT, UPT, UR20, 0x2, URZ ;  /* 0x00000002142c7897 */ /* 0x000fc4000fffe0ff */
[----:B------:R-:W-:Y:S02]  /*1b10*/  UIADD3.64 UR46, UPT, UPT, UR20, 0x4, URZ ;  /* 0x00000004142e7897 */ /* 0x000fe4000fffe0ff */
[----:B------:R-:W-:Y:S01]  /*1b20*/  UIADD3.64 UR48, UPT, UPT, UR20, 0x3fe, URZ ;  /* 0x000003fe14307897 */ /* 0x000fe2000fffe0ff */
[----:B------:R2:W-:Y:S01]  /*1b30*/  @UP1 UTMALDG.2D [UR24], [UR6] ;  /* 0x00000018060015b4 */ /* 0x0005e20008008000 */
[----:B------:R-:W-:Y:S02]  /*1b40*/  UIADD3.64 UR50, UPT, UPT, UR20, 0x400, URZ ;  /* 0x0000040014327897 */ /* 0x000fe4000fffe0ff */
[----:B------:R-:W-:Y:S02]  /*1b50*/  UIADD3.64 UR52, UPT, UPT, UR20, 0x402, URZ ;  /* 0x0000040214347897 */ /* 0x000fe4000fffe0ff */
[----:B------:R-:W-:Y:S01]  /*1b60*/  UIADD3.64 UR54, UPT, UPT, UR20, 0x404, URZ ;  /* 0x0000040414367897 */ /* 0x000fe2000fffe0ff */
[----:B------:R-:W-:Y:S06]  /*1b70*/  BAR.SYNC.DEFER_BLOCKING 0x0 ;  /* 0x0000000000007b1d */ /* 0x000fec0000010000 */
[----:B------:R-:W3:Y:S02]  /*1b80*/  SYNCS.PHASECHK.TRANS64.TRYWAIT P0, [UR10+0x10000], RZ ;  /* 0x010000ffff0075a7 */ /* 0x000ee4000800110a */
[----:B--23--:R-:W-:Y:S05]  /*1b90*/  @!P0 BRA `(.L_x_54) ;  /* 0x00000010003c8947 */ /* 0x00cfea0003800000 */
.L_x_66:
[----:B------:R-:W-:Y:S05]  /*1ba0*/  BRA.U UP0, `(.L_x_55) ;  /* 0x0000000100647547 */ /* 0x000fea000b800000 */
[----:B------:R-:W-:Y:S01]  /*1bb0*/  UMOV UR4, 0x0 ;  /* 0x0000000000047882 */ /* 0x000fe20000000000 */
[----:B------:R-:W-:Y:S01]  /*1bc0*/  UMOV UR5, 0x8200010 ;  /* 0x0820001000057882 */ /* 0x000fe20000000000 */
[----:B------:R-:W-:Y:S01]  /*1bd0*/  UMOV UR24, 0x0 ;  /* 0x0000000000187882 */ /* 0x000fe20000000000 */
[----:B------:R-:W-:Y:S01]  /*1be0*/  UMOV UR25, 0x8200010 ;  /* 0x0820001000197882 */ /* 0x000fe20000000000 */
[----:B------:R-:W-:Y:S01]  /*1bf0*/  UMOV UR28, 0x0 ;  /* 0x00000000001c7882 */ /* 0x000fe20000000000 */
[----:B------:R-:W-:Y:S01]  /*1c00*/  UMOV UR29, 0x8200010 ;  /* 0x08200010001d7882 */ /* 0x000fe20000000000 */
[----:B------:R2:W-:Y:S01]  /*1c10*/  UTCHMMA gdesc[UR14], gdesc[UR18], tmem[UR32], tmem[UR4], idesc[UR5], !UPT ;  /* 0x00ff04120e0075ea */ /* 0x0005e2000f800020 */
[----:B------:R-:W-:Y:S01]  /*1c20*/  UMOV UR56, 0x0 ;  /* 0x0000000000387882 */ /* 0x000fe20000000000 */
[----:B------:R-:W-:Y:S01]  /*1c30*/  UMOV UR57, 0x8200010 ;  /* 0x0820001000397882 */ /* 0x000fe20000000000 */
[----:B------:R2:W-:Y:S01]  /*1c40*/  UTCHMMA gdesc[UR16], gdesc[UR20], tmem[UR32], tmem[UR24], idesc[UR25], UPT ;  /* 0x00ff1814100075ea */ /* 0x0005e2000b800020 */
        /* <DEDUP_REMOVED lines=12> */
[----:B------:R2:W-:Y:S01]  /*1d10*/  UTCHMMA gdesc[UR40], gdesc[UR52], tmem[UR32], tmem[UR62], idesc[UR63], UPT ;  /* 0x00ff3e34280075ea */ /* 0x0005e2000b800020 */
[----:B------:R2:W-:Y:S01]  /*1d20*/  UTCHMMA gdesc[UR42], gdesc[UR54], tmem[UR32], tmem[UR64], idesc[UR65], UPT ;  /* 0x00ff40362a0075ea */ /* 0x0005e2000b800020 */
[----:B------:R-:W-:Y:S01]  /*1d30*/  NOP ;  /* 0x0000000000007918 */ /* 0x000fe20000000000 */
.L_x_55:
[----:B------:R-:W-:Y:S01]  /*1d40*/  ELECT P0, URZ, PT ;  /* 0x0000000000ff782f */ /* 0x000fe20003800000 */
[----:B--2---:R-:W-:-:S03]  /*1d50*/  UIADD3 UR4, UPT, UPT, UR10, 0x10010, URZ ;  /* 0x000100100a047890 */ /* 0x004fc6000fffe0ff */
[----:B------:R-:W-:Y:S01]  /*1d60*/  ISETP.LT.U32.AND P0, PT, R132, 0x20, P0 ;  /* 0x000000208400780c */ /* 0x000fe20000701070 */
[----:B------:R-:W-:-:S12]  /*1d70*/  UMOV UR5, URZ ;  /* 0x000000ff00057c82 */ /* 0x000fd80008000000 */
[----:B------:R-:W-:Y:S01]  /*1d80*/  VOTEU.ANY UP0, P0 ;  /* 0x0000000000ff7886 */ /* 0x000fe20000000100 */
[----:B------:R-:W-:Y:S01]  /*1d90*/  VOTEU.ANY UP1, P0 ;  /* 0x0000000000ff7886 */ /* 0x000fe20000020100 */
[----:B------:R-:W-:-:S03]  /*1da0*/  ISETP.GE.U32.AND P0, PT, R12, 0x81, PT ;  /* 0x000000810c00780c */ /* 0x000fc60003f06070 */
[----:B------:R-:W-:Y:S02]  /*1db0*/  @UP0 UMOV UR24, UR4 ;  /* 0x0000000400180c82 */ /* 0x000fe40008000000 */
[----:B------:R2:W-:Y:S01]  /*1dc0*/  @UP1 UTCBAR [UR24], URZ ;  /* 0x000000ff180013e9 */ /* 0x0005e200080000ff */
[----:B------:R-:W-:Y:S06]  /*1dd0*/  BAR.SYNC.DEFER_BLOCKING 0x0 ;  /* 0x0000000000007b1d */ /* 0x000fec0000010000 */
[----:B------:R-:W3:Y:S02]  /*1de0*/  SYNCS.PHASECHK.TRANS64.TRYWAIT P1, [UR10+0x10010], RZ ;  /* 0x010010ffff0075a7 */ /* 0x000ee4000802110a */
[----:B--23--:R-:W-:Y:S05]  /*1df0*/  @!P1 BRA `(.L_x_56) ;  /* 0x0000000c00b09947 */ /* 0x00cfea0003800000 */
.L_x_67:
[----:B------:R-:W-:Y:S05]  /*1e00*/  @!P0 BRA `(.L_x_53) ;  /* 0x00000004001c8947 */ /* 0x000fea0003800000 */
[----:B------:R-:W-:Y:S01]  /*1e10*/  IMAD.MOV.U32 R2, RZ, RZ, 0x1 ;  /* 0x00000001ff027424 */ /* 0x000fe200078e00ff */
[----:B------:R-:W2:Y:S01]  /*1e20*/  LDCU UR68, c[0x0][0x3a0] ;  /* 0x00007400ff4477ac */ /* 0x000ea20008000800 */
[----:B------:R-:W-:-:S05]  /*1e30*/  UMOV UR33, 0x80 ;  /* 0x0000008000217882 */ /* 0x000fca0000000000 */
.L_x_60:
[----:B------:R-:W-:Y:S01]  /*1e40*/  BAR.SYNC.DEFER_BLOCKING 0x0 ;  /* 0x0000000000007b1d */ /* 0x000fe20000010000 */
[----:B------:R-:W-:Y:S01]  /*1e50*/  @!P3 IMAD.MOV.U32 R3, RZ, RZ, 0x10000 ;  /* 0x00010000ff03b424 */ /* 0x000fe200078e00ff */
[----:B------:R-:W-:Y:S01]  /*1e60*/  ELECT P1, URZ, PT ;  /* 0x0000000000ff782f */ /* 0x000fe20003820000 */
[----:B------:R-:W-:-:S03]  /*1e70*/  ULOP3.LUT UR30, UR11, 0x1, URZ, 0xc0, !UPT ;  /* 0x000000010b1e7892 */ /* 0x000fc6000f8ec0ff */
[C---:B------:R-:W-:Y:S02]  /*1e80*/  ISETP.LT.U32.AND P1, PT, R132.reuse, 0x40, P1 ;  /* 0x000000408400780c */ /* 0x040fe40000f21070 */
[----:B------:R-:W-:Y:S01]  /*1e90*/  ELECT P0, URZ, PT ;  /* 0x0000000000ff782f */ /* 0x000fe20003800000 */
[----:B------:R-:W-:Y:S02]  /*1ea0*/  ULEA UR28, UR30, UR10, 0xe ;  /* 0x0000000a1e1c7291 */ /* 0x000fe4000f8e70ff */
[----:B------:R-:W-:Y:S01]  /*1eb0*/  ULEA UR30, UR30, UR33, 0x6 ;  /* 0x000000211e1e7291 */ /* 0x000fe2000f8e30ff */
[----:B------:R-:W-:-:S06]  /*1ec0*/  ISETP.LT.U32.AND P0, PT, R132, 0x40, P0 ;  /* 0x000000408400780c */ /* 0x000fcc0000701070 */
[----:B------:R-:W-:Y:S01]  /*1ed0*/  UMOV UR26, UR30 ;  /* 0x0000001e001a7c82 */ /* 0x000fe20008000000 */
[----:B------:R-:W-:Y:S01]  /*1ee0*/  VOTEU.ANY UP0, P1 ;  /* 0x0000000000ff7886 */ /* 0x000fe20000800100 */
[----:B------:R3:W-:Y:S01]  /*1ef0*/  @!P3 SYNCS.ARRIVE.TRANS64 RZ, [UR10+0x10000], R3 ;  /* 0x01000003ffffb9a7 */ /* 0x0007e2000800000a */
[----:B------:R5:W-:Y:S06]  /*1f00*/  MEMBAR.ALL.CTA ;  /* 0x0000000000007992 */ /* 0x000bec0000008000 */
[----:B-----5:R-:W5:Y:S01]  /*1f10*/  FENCE.VIEW.ASYNC.S ;  /* 0x00000000000073c6 */ /* 0x020f620000000000 */
[----:B------:R-:W-:Y:S01]  /*1f20*/  @UP0 UIADD3 UR29, UPT, UPT, UR10, 0x10000, URZ ;  /* 0x000100000a1d0890 */ /* 0x000fe2000fffe0ff */
[----:B-----5:R-:W-:Y:S01]  /*1f30*/  VOTEU.ANY UP0, P1 ;  /* 0x0000000000ff7886 */ /* 0x020fe20000800100 */
[----:B------:R-:W-:Y:S01]  /*1f40*/  VOTEU.ANY UP1, P0 ;  /* 0x0000000000ff7886 */ /* 0x000fe20000020100 */
[----:B---3--:R-:W-:-:S04]  /*1f50*/  IMAD.U32 R3, R2, -0x80000000, RZ ;  /* 0x8000000002037824 */ /* 0x008fc800078e00ff */
[----:B------:R-:W-:Y:S02]  /*1f60*/  @UP1 UIADD3 UR24, UPT, UPT, UR28, 0x8000, URZ ;  /* 0x000080001c181890 */ /* 0x000fe4000fffe0ff */
[----:B------:R-:W-:Y:S01]  /*1f70*/  @UP1 UIADD3 UR25, UPT, UPT, UR10, 0x10000, URZ ;  /* 0x000100000a191890 */ /* 0x000fe2000fffe0ff */
[----:B------:R-:W-:Y:S01]  /*1f80*/  VOTEU.ANY UP1, P0 ;  /* 0x0000000000ff7886 */ /* 0x000fe20000020100 */
[----:B------:R-:W-:Y:S06]  /*1f90*/  BAR.SYNC.DEFER_BLOCKING 0x0 ;  /* 0x0000000000007b1d */ /* 0x000fec0000010000 */
[----:B------:R3:W-:Y:S01]  /*1fa0*/  @UP0 UTMALDG.2D [UR28], [UR8] ;  /* 0x0000001c080005b4 */ /* 0x0007e20008008000 */
[----:B------:R-:W-:Y:S01]  /*1fb0*/  UISETP.NE.U32.AND UP0, UPT, UR11, URZ, UPT ;  /* 0x000000ff0b00728c */ /* 0x000fe2000bf05070 */
[----:B------:R-:W-:Y:S06]  /*1fc0*/  BAR.SYNC.DEFER_BLOCKING 0x0 ;  /* 0x0000000000007b1d */ /* 0x000fec0000010000 */
[----:B------:R3:W-:Y:S02]  /*1fd0*/  @UP1 UTMALDG.2D [UR24], [UR6] ;  /* 0x00000018060015b4 */ /* 0x0007e40008008000 */
[----:B------:R-:W-:Y:S06]  /*1fe0*/  BAR.SYNC.DEFER_BLOCKING 0x0 ;  /* 0x0000000000007b1d */ /* 0x000fec0000010000 */
[----:B------:R-:W5:Y:S02]  /*1ff0*/  SYNCS.PHASECHK.TRANS64.TRYWAIT P0, [UR10+0x10000], R3 ;  /* 0x01000003ff0075a7 */ /* 0x000f64000800110a */
[----:B---3-5:R-:W-:Y:S05]  /*2000*/  @!P0 BRA `(.L_x_57) ;  /* 0x0000000c00388947 */ /* 0x028fea0003800000 */
.L_x_68:
[----:B------:R-:W-:Y:S05]  /*2010*/  BRA.U UP0, `(.L_x_58) ;  /* 0x0000000100647547 */ /* 0x000fea000b800000 */
[----:B------:R-:W-:Y:S01]  /*2020*/  UMOV UR24, 0x0 ;  /* 0x0000000000187882 */ /* 0x000fe20000000000 */
[----:B------:R-:W-:Y:S01]  /*2030*/  UMOV UR25, 0x8200010 ;  /* 0x0820001000197882 */ /* 0x000fe20000000000 */
[----:B------:R-:W-:Y:S01]  /*2040*/  UMOV UR28, 0x0 ;  /* 0x00000000001c7882 */ /* 0x000fe20000000000 */
[----:B------:R-:W-:Y:S01]  /*2050*/  UMOV UR29, 0x8200010 ;  /* 0x08200010001d7882 */ /* 0x000fe20000000000 */
        /* <DEDUP_REMOVED lines=21> */
.L_x_58:
[----:B------:R-:W-:-:S04]  /*21b0*/  ELECT P0, URZ, PT ;  /* 0x0000000000ff782f */ /* 0x000fc80003800000 */
[----:B------:R-:W-:-:S13]  /*21c0*/  ISETP.LT.U32.AND P0, PT, R132, 0x20, P0 ;  /* 0x000000208400780c */ /* 0x000fda0000701070 */
[----:B------:R-:W-:Y:S01]  /*21d0*/  VOTEU.ANY UP0, P0 ;  /* 0x0000000000ff7886 */ /* 0x000fe20000000100 */
[----:B------:R-:W-:-:S04]  /*21e0*/  VOTEU.ANY UP1, P0 ;  /* 0x0000000000ff7886 */ /* 0x000fc80000020100 */
[----:B---3--:R-:W-:Y:S02]  /*21f0*/  @UP0 UMOV UR24, UR4 ;  /* 0x0000000400180c82 */ /* 0x008fe40008000000 */
[----:B------:R3:W-:Y:S01]  /*2200*/  @UP1 UTCBAR [UR24], URZ ;  /* 0x000000ff180013e9 */ /* 0x0007e200080000ff */
[----:B------:R-:W-:Y:S06]  /*2210*/  BAR.SYNC.DEFER_BLOCKING 0x0 ;  /* 0x0000000000007b1d */ /* 0x000fec0000010000 */
[----:B------:R-:W5:Y:S02]  /*2220*/  SYNCS.PHASECHK.TRANS64.TRYWAIT P0, [UR10+0x10010], R3 ;  /* 0x01001003ff0075a7 */ /* 0x000f64000800110a */
[----:B---3-5:R-:W-:Y:S05]  /*2230*/  @!P0 BRA `(.L_x_59) ;  /* 0x0000000800b88947 */ /* 0x028fea0003800000 */
.L_x_69:
[----:B------:R-:W-:Y:S01]  /*2240*/  UIADD3 UR33, UPT, UPT, UR33, 0x80, URZ ;  /* 0x0000008021217890 */ /* 0x000fe2000fffe0ff */
[----:B------:R-:W-:-:S03]  /*2250*/  LOP3.LUT R2, R2, 0x1, RZ, 0x3c, !PT ;  /* 0x0000000102027812 */ /* 0x000fc600078e3cff */
[----:B--2---:R-:W-:-:S09]  /*2260*/  UISETP.GE.AND UP0, UPT, UR33, UR68, UPT ;  /* 0x000000442100728c */ /* 0x004fd2000bf06270 */
[----:B------:R-:W-:Y:S05]  /*2270*/  BRA.U !UP0, `(.L_x_60) ;  /* 0xfffffff908f07547 */ /* 0x000fea000b83ffff */
.L_x_53:
[----:B---3-5:R-:W-:Y:S06]  /*2280*/  BAR.SYNC.DEFER_BLOCKING 0x0 ;  /* 0x0000000000007b1d */ /* 0x028fec0000010000 */
[----:B------:R-:W-:Y:S04]  /*2290*/  BSSY.RECONVERGENT B5, `(.L_x_61) ;  /* 0x0000004000057945 */ /* 0x000fe80003800200 */
[----:B------:R-:W-:Y:S05]  /*22a0*/  @P3 BRA `(.L_x_62) ;  /* 0x0000000000083947 */ /* 0x000fea0003800000 */
[----:B------:R-:W3:Y:S02]  /*22b0*/  SYNCS.CCTL.IV [UR10+0x10000] ;  /* 0x01000000ff0079b1 */ /* 0x000ee4000800000a */
[----:B---3--:R-:W3:Y:S02]  /*22c0*/  SYNCS.CCTL.IV [UR10+0x10010] ;  /* 0x01001000ff0079b1 */ /* 0x008ee4000800000a */
.L_x_62:
[----:B--2---:R-:W-:Y:S05]  /*22d0*/  BSYNC.RECONVERGENT B5 ;  /* 0x0000000000057941 */ /* 0x004fea0003800200 */
.L_x_61:
[----:B------:R-:W-:Y:S01]  /*22e0*/  USHF.L.U32 UR4, UR11, 0x15, URZ ;  /* 0x000000150b047899 */ /* 0x000fe200080006ff */
[C---:B------:R-:W-:Y:S01]  /*22f0*/  IMAD.SHL.U32 R2, R0.reuse, 0x80, RZ ;  /* 0x0000008000027824 */ /* 0x040fe200078e00ff */
[----:B------:R-:W-:Y:S01]  /*2300*/  ELECT P0, URZ, PT ;  /* 0x0000000000ff782f */ /* 0x000fe20003800000 */
[----:B------:R-:W-:Y:S01]  /*2310*/  IMAD.SHL.U32 R3, R0, 0x10, RZ ;  /* 0x0000001000037824 */ /* 0x000fe200078e00ff */
[----:B------:R-:W-:Y:S02]  /*2320*/  ULOP3.LUT UR4, UR4, 0x600000, URZ, 0xc0, !UPT ;  /* 0x0060000004047892 */ /* 0x000fe4000f8ec0ff */
[----:B------:R-:W-:Y:S01]  /*2330*/  LOP3.LUT R0, R2, 0x3f80, RZ, 0xc0, !PT ;  /* 0x00003f8002007812 */ /* 0x000fe200078ec0ff */
[----:B------:R-:W-:Y:S01]  /*2340*/  ULOP3.LUT UR11, UR11, 0x1, URZ, 0xc0, !UPT ;  /* 0x000000010b0b7892 */ /* 0x000fe2000f8ec0ff */
[----:B------:R-:W-:Y:S01]  /*2350*/  ISETP.LT.U32.AND P0, PT, R132, 0x40, P0 ;  /* 0x000000408400780c */ /* 0x000fe20000701070 */
[----:B------:R-:W-:Y:S01]  /*2360*/  UIADD3 UR4, UPT, UPT, UR32, UR4, URZ ;  /* 0x0000000420047290 */ /* 0x000fe2000fffe0ff */
[----:B------:R-:W-:Y:S01]  /*2370*/  LOP3.LUT R0, R0, 0x70, R3, 0xf8, !PT ;  /* 0x0000007000007812 */ /* 0x000fe200078ef803 */
[----:B------:R-:W-:Y:S01]  /*2380*/  ULEA UR5, UR11, UR27, 0x6 ;  /* 0x0000001b0b057291 */ /* 0x000fe2000f8e30ff */
[----:B------:R-:W-:-:S02]  /*2390*/  UMOV UR6, UR31 ;  /* 0x0000001f00067c82 */ /* 0x000fc40008000000 */
[C---:B------:R-:W-:Y:S02]  /*23a0*/  LOP3.LUT R2, R0.reuse, 0x10, RZ, 0x3c, !PT ;  /* 0x0000001000027812 */ /* 0x040fe400078e3cff */
[----:B------:R-:W-:Y:S02]  /*23b0*/  LOP3.LUT R3, R0, 0x20, RZ, 0x3c, !PT ;  /* 0x0000002000037812 */ /* 0x000fe400078e3cff */
[----:B----4-:R-:W2:Y:S01]  /*23c0*/  LDTM.x128 R4, tmem[UR4] ;  /* 0x00000004000479ee */ /* 0x010ea200083c0000 */
[----:B------:R-:W-:Y:S01]  /*23d0*/  NOP ;  /* 0x0000000000007918 */ /* 0x000fe20000000000 */
[----:B------:R-:W-:Y:S01]  /*23e0*/  ULEA UR4, UR11, UR10, 0xe ;  /* 0x0000000a0b047291 */ /* 0x000fe2000f8e70ff */
[----:B--2---:R-:W-:Y:S01]  /*23f0*/  VOTEU.ANY UP1, P0 ;  /* 0x0000000000ff7886 */ /* 0x004fe20000020100 */
[----:B------:R-:W-:Y:S01]  /*2400*/  VOTEU.ANY UP0, P0 ;  /* 0x0000000000ff7886 */ /* 0x000fe20000000100 */
[----:B------:R-:W-:Y:S02]  /*2410*/  F2FP.F16.F32.PACK_AB R4, R5, R4 ;  /* 0x000000040504723e */ /* 0x000fe400000000ff */
[----:B------:R-:W-:-:S02]  /*2420*/  F2FP.F16.F32.PACK_AB R68, R69, R68 ;  /* 0x000000444544723e */ /* 0x000fc400000000ff */
[----:B------:R-:W-:Y:S02]  /*2430*/  F2FP.F16.F32.PACK_AB R5, R7, R6 ;  /* 0x000000060705723e */ /* 0x000fe400000000ff */
[----:B------:R-:W-:Y:S02]  /*2440*/  F2FP.F16.F32.PACK_AB R12, R13, R12 ;  /* 0x0000000c0d0c723e */ /* 0x000fe400000000ff */
[----:B------:R-:W-:Y:S02]  /*2450*/  F2FP.F16.F32.PACK_AB R69, R71, R70 ;  /* 0x000000464745723e */ /* 0x000fe400000000ff */
[----:B------:R-:W-:Y:S02]  /*2460*/  F2FP.F16.F32.PACK_AB R76, R77, R76 ;  /* 0x0000004c4d4c723e */ /* 0x000fe400000000ff */
[----:B------:R-:W-:Y:S02]  /*2470*/  F2FP.F16.F32.PACK_AB R6, R9, R8 ;  /* 0x000000080906723e */ /* 0x000fe400000000ff */
[----:B------:R-:W-:-:S02]  /*2480*/  F2FP.F16.F32.PACK_AB R7, R11, R10 ;  /* 0x0000000a0b07723e */ /* 0x000fc400000000ff */
[----:B------:R-:W-:Y:S02]  /*2490*/  F2FP.F16.F32.PACK_AB R13, R15, R14 ;  /* 0x0000000e0f0d723e */ /* 0x000fe400000000ff */
[----:B------:R-:W-:Y:S01]  /*24a0*/  F2FP.F16.F32.PACK_AB R20, R21, R20 ;  /* 0x000000141514723e */ /* 0x000fe200000000ff */
[----:B---3--:R2:W-:Y:S01]  /*24b0*/  STS.128 [R0+UR10], R4 ;  /* 0x0000000400007988 */ /* 0x0085e20008000c0a */
[----:B------:R-:W-:Y:S02]  /*24c0*/  F2FP.F16.F32.PACK_AB R70, R73, R72 ;  /* 0x000000484946723e */ /* 0x000fe400000000ff */
[----:B------:R-:W-:Y:S02]  /*24d0*/  F2FP.F16.F32.PACK_AB R71, R75, R74 ;  /* 0x0000004a4b47723e */ /* 0x000fe400000000ff */
[----:B------:R-:W-:Y:S02]  /*24e0*/  F2FP.F16.F32.PACK_AB R77, R79, R78 ;  /* 0x0000004e4f4d723e */ /* 0x000fe400000000ff */
[----:B------:R-:W-:Y:S01]  /*24f0*/  F2FP.F16.F32.PACK_AB R84, R85, R84 ;  /* 0x000000545554723e */ /* 0x000fe200000000ff */
[----:B------:R3:W-:Y:S01]  /*2500*/  STS.128 [R0+UR10+0x4000], R68 ;  /* 0x0040004400007988 */ /* 0x0007e20008000c0a */
[----:B------:R-:W-:-:S02]  /*2510*/  F2FP.F16.F32.PACK_AB R14, R17, R16 ;  /* 0x00000010110e723e */ /* 0x000fc400000000ff */
[----:B------:R-:W-:Y:S02]  /*2520*/  F2FP.F16.F32.PACK_AB R15, R19, R18 ;  /* 0x00000012130f723e */ /* 0x000fe400000000ff */
[----:B------:R-:W-:Y:S02]  /*2530*/  F2FP.F16.F32.PACK_AB R21, R23, R22 ;  /* 0x000000161715723e */ /* 0x000fe400000000ff */
[----:B------:R-:W-:Y:S01]  /*2540*/  F2FP.F16.F32.PACK_AB R28, R29, R28 ;  /* 0x0000001c1d1c723e */ /* 0x000fe200000000ff */
[----:B------:R4:W-:Y:S01]  /*2550*/  STS.128 [R2+UR10], R12 ;  /* 0x0000000c02007988 */ /* 0x0009e20008000c0a */
[----:B------:R-:W-:Y:S02]  /*2560*/  F2FP.F16.F32.PACK_AB R78, R81, R80 ;  /* 0x00000050514e723e */ /* 0x000fe400000000ff */
[----:B------:R-:W-:Y:S02]  /*2570*/  F2FP.F16.F32.PACK_AB R79, R83, R82 ;  /* 0x00000052534f723e */ /* 0x000fe400000000ff */
[----:B------:R-:W-:-:S02]  /*2580*/  F2FP.F16.F32.PACK_AB R85, R87, R86 ;  /* 0x000000565755723e */ /* 0x000fc400000000ff */
[----:B------:R-:W-:Y:S01]  /*2590*/  F2FP.F16.F32.PACK_AB R92, R93, R92 ;  /* 0x0000005c5d5c723e */ /* 0x000fe200000000ff */
[----:B------:R4:W-:Y:S01]  /*25a0*/  STS.128 [R2+UR10+0x4000], R76 ;  /* 0x0040004c02007988 */ /* 0x0009e20008000c0a */
[----:B------:R-:W-:Y:S02]  /*25b0*/  F2FP.F16.F32.PACK_AB R22, R25, R24 ;  /* 0x000000181916723e */ /* 0x000fe400000000ff */
[----:B------:R-:W-:Y:S02]  /*25c0*/  F2FP.F16.F32.PACK_AB R23, R27, R26 ;  /* 0x0000001a1b17723e */ /* 0x000fe400000000ff */
[----:B------:R-:W-:Y:S02]  /*25d0*/  F2FP.F16.F32.PACK_AB R29, R31, R30 ;  /* 0x0000001e1f1d723e */ /* 0x000fe400000000ff */
[----:B------:R-:W-:Y:S01]  /*25e0*/  F2FP.F16.F32.PACK_AB R36, R37, R36 ;  /* 0x000000242524723e */ /* 0x000fe200000000ff */
[----:B------:R4:W-:Y:S01]  /*25f0*/  STS.128 [R3+UR10], R20 ;  /* 0x0000001403007988 */ /* 0x0009e20008000c0a */
[----:B------:R-:W-:-:S02]  /*2600*/  F2FP.F16.F32.PACK_AB R86, R89, R88 ;  /* 0x000000585956723e */ /* 0x000fc400000000ff */
[----:B------:R-:W-:Y:S02]  /*2610*/  F2FP.F16.F32.PACK_AB R87, R91, R90 ;  /* 0x0000005a5b57723e */ /* 0x000fe400000000ff */
[----:B------:R-:W-:Y:S02]  /*2620*/  F2FP.F16.F32.PACK_AB R93, R95, R94 ;  /* 0x0000005e5f5d723e */ /* 0x000fe400000000ff */
[----:B------:R-:W-:Y:S01]  /*2630*/  F2FP.F16.F32.PACK_AB R100, R101, R100 ;  /* 0x000000646564723e */ /* 0x000fe200000000ff */
[----:B------:R4:W-:Y:S01]  /*2640*/  STS.128 [R3+UR10+0x4000], R84 ;  /* 0x0040005403007988 */ /* 0x0009e20008000c0a */
[----:B------:R-:W-:Y:S02]  /*2650*/  F2FP.F16.F32.PACK_AB R30, R33, R32 ;  /* 0x00000020211e723e */ /* 0x000fe400000000ff */
[----:B------:R-:W-:Y:S02]  /*2660*/  F2FP.F16.F32.PACK_AB R31, R35, R34 ;  /* 0x00000022231f723e */ /* 0x000fe400000000ff */
[----:B------:R-:W-:-:S02]  /*2670*/  F2FP.F16.F32.PACK_AB R37, R39, R38 ;  /* 0x000000262725723e */ /* 0x000fc400000000ff */
[----:B------:R-:W-:Y:S02]  /*2680*/  F2FP.F16.F32.PACK_AB R44, R45, R44 ;  /* 0x0000002c2d2c723e */ /* 0x000fe400000000ff */
[----:B------:R-:W-:Y:S02]  /*2690*/  F2FP.F16.F32.PACK_AB R94, R97, R96 ;  /* 0x00000060615e723e */ /* 0x000fe400000000ff */
[----:B------:R-:W-:Y:S02]  /*26a0*/  F2FP.F16.F32.PACK_AB R95, R99, R98 ;  /* 0x00000062635f723e */ /* 0x000fe400000000ff */
[----:B------:R-:W-:Y:S02]  /*26b0*/  F2FP.F16.F32.PACK_AB R101, R103, R102 ;  /* 0x000000666765723e */ /* 0x000fe400000000ff */
[----:B------:R-:W-:Y:S02]  /*26c0*/  F2FP.F16.F32.PACK_AB R108, R109, R108 ;  /* 0x0000006c6d6c723e */ /* 0x000fe400000000ff */
[----:B------:R-:W-:-:S02]  /*26d0*/  LOP3.LUT R8, R0, 0x30, RZ, 0x3c, !PT ;  /* 0x0000003000087812 */ /* 0x000fc400078e3cff */
[----:B------:R-:W-:Y:S02]  /*26e0*/  F2FP.F16.F32.PACK_AB R38, R41, R40 ;  /* 0x000000282926723e */ /* 0x000fe400000000ff */
[----:B------:R-:W-:Y:S01]  /*26f0*/  F2FP.F16.F32.PACK_AB R39, R43, R42 ;  /* 0x0000002a2b27723e */ /* 0x000fe200000000ff */
[----:B------:R4:W-:Y:S01]  /*2700*/  STS.128 [R8+UR10], R28 ;  /* 0x0000001c08007988 */ /* 0x0009e20008000c0a */
[----:B------:R-:W-:Y:S02]  /*2710*/  F2FP.F16.F32.PACK_AB R45, R47, R46 ;  /* 0x0000002e2f2d723e */ /* 0x000fe400000000ff */
[----:B------:R-:W-:Y:S01]  /*2720*/  F2FP.F16.F32.PACK_AB R52, R53, R52 ;  /* 0x000000343534723e */ /* 0x000fe200000000ff */
[----:B------:R4:W-:Y:S01]  /*2730*/  STS.128 [R8+UR10+0x4000], R92 ;  /* 0x0040005c08007988 */ /* 0x0009e20008000c0a */
[----:B------:R-:W-:Y:S02]  /*2740*/  F2FP.F16.F32.PACK_AB R102, R105, R104 ;  /* 0x000000686966723e */ /* 0x000fe400000000ff */
[----:B------:R-:W-:-:S02]  /*2750*/  F2FP.F16.F32.PACK_AB R103, R107, R106 ;  /* 0x0000006a6b67723e */ /* 0x000fc400000000ff */
[----:B------:R-:W-:Y:S02]  /*2760*/  F2FP.F16.F32.PACK_AB R109, R111, R110 ;  /* 0x0000006e6f6d723e */ /* 0x000fe400000000ff */
[----:B------:R-:W-:Y:S02]  /*2770*/  F2FP.F16.F32.PACK_AB R116, R117, R116 ;  /* 0x000000747574723e */ /* 0x000fe400000000ff */
[----:B------:R-:W-:Y:S02]  /*2780*/  LOP3.LUT R9, R0, 0x40, RZ, 0x3c, !PT ;  /* 0x0000004000097812 */ /* 0x000fe400078e3cff */
[----:B------:R-:W-:Y:S02]  /*2790*/  F2FP.F16.F32.PACK_AB R46, R49, R48 ;  /* 0x00000030312e723e */ /* 0x000fe400000000ff */
[----:B------:R-:W-:Y:S01]  /*27a0*/  F2FP.F16.F32.PACK_AB R47, R51, R50 ;  /* 0x00000032332f723e */ /* 0x000fe200000000ff */
[----:B------:R4:W-:Y:S01]  /*27b0*/  STS.128 [R9+UR10], R36 ;  /* 0x0000002409007988 */ /* 0x0009e20008000c0a */
[----:B------:R-:W-:-:S02]  /*27c0*/  F2FP.F16.F32.PACK_AB R53, R55, R54 ;  /* 0x000000363735723e */ /* 0x000fc400000000ff */
[----:B------:R-:W-:Y:S01]  /*27d0*/  F2FP.F16.F32.PACK_AB R60, R61, R60 ;  /* 0x0000003c3d3c723e */ /* 0x000fe200000000ff */
[----:B------:R4:W-:Y:S01]  /*27e0*/  STS.128 [R9+UR10+0x4000], R100 ;  /* 0x0040006409007988 */ /* 0x0009e20008000c0a */
        /* <DEDUP_REMOVED lines=13> */
[C---:B--2---:R-:W-:Y:S02]  /*28c0*/  LOP3.LUT R4, R0.reuse, 0x60, RZ, 0x3c, !PT ;  /* 0x0000006000047812 */ /* 0x044fe400078e3cff */
[----:B------:R-:W-:Y:S02]  /*28d0*/  F2FP.F16.F32.PACK_AB R62, R65, R64 ;  /* 0x00000040413e723e */ /* 0x000fe400000000ff */
[----:B------:R-:W-:Y:S01]  /*28e0*/  F2FP.F16.F32.PACK_AB R63, R67, R66 ;  /* 0x00000042433f723e */ /* 0x000fe200000000ff */
[----:B------:R4:W-:Y:S01]  /*28f0*/  STS.128 [R4+UR10], R52 ;  /* 0x0000003404007988 */ /* 0x0009e20008000c0a */
[----:B------:R-:W-:Y:S02]  /*2900*/  F2FP.F16.F32.PACK_AB R126, R129, R128 ;  /* 0x00000080817e723e */ /* 0x000fe400000000ff */
[----:B------:R-:W-:Y:S01]  /*2910*/  F2FP.F16.F32.PACK_AB R127, R131, R130 ;  /* 0x00000082837f723e */ /* 0x000fe200000000ff */
[----:B------:R4:W-:Y:S01]  /*2920*/  STS.128 [R4+UR10+0x4000], R116 ;  /* 0x0040007404007988 */ /* 0x0009e20008000c0a */
[----:B---3--:R-:W-:-:S05]  /*2930*/  LOP3.LUT R0, R0, 0x70, RZ, 0x3c, !PT ;  /* 0x0000007000007812 */ /* 0x008fca00078e3cff */
[----:B------:R4:W-:Y:S04]  /*2940*/  STS.128 [R0+UR10], R60 ;  /* 0x0000003c00007988 */ /* 0x0009e80008000c0a */
[----:B------:R4:W-:Y:S01]  /*2950*/  STS.128 [R0+UR10+0x4000], R124 ;  /* 0x0040007c00007988 */ /* 0x0009e20008000c0a */
[----:B------:R2:W-:Y:S06]  /*2960*/  MEMBAR.ALL.CTA ;  /* 0x0000000000007992 */ /* 0x0005ec0000008000 */
[----:B--2---:R-:W2:Y:S02]  /*2970*/  FENCE.VIEW.ASYNC.S ;  /* 0x00000000000073c6 */ /* 0x004ea40000000000 */
[----:B--2---:R-:W-:Y:S06]  /*2980*/  BAR.SYNC.DEFER_BLOCKING 0x0 ;  /* 0x0000000000007b1d */ /* 0x004fec0000010000 */
[----:B------:R4:W-:Y:S01]  /*2990*/  @UP1 UTMASTG.2D [UR4], [UR12] ;  /* 0x000000040c0013b5 */ /* 0x0009e20008008000 */
[----:B------:R0:W-:Y:S01]  /*29a0*/  UTMACMDFLUSH ;  /* 0x00000000000079b7 */ /* 0x0001e20000000000 */
[----:B------:R-:W-:-:S04]  /*29b0*/  DEPBAR.LE SB0, 0x0 ;  /* 0x000080000000791a */ /* 0x000fc80000000000 */
[----:B------:R-:W-:Y:S08]  /*29c0*/  BAR.SYNC.DEFER_BLOCKING 0x0 ;  /* 0x0000000000007b1d */ /* 0x000ff00000010000 */
[----:B------:R-:W-:Y:S06]  /*29d0*/  BAR.SYNC.DEFER_BLOCKING 0x0 ;  /* 0x0000000000007b1d */ /* 0x000fec0000010000 */
[----:B----4-:R-:W-:Y:S05]  /*29e0*/  @P2 BRA `(.L_x_63) ;  /* 0x0000000000a02947 */ /* 0x010fea0003800000 */
[----:B------:R-:W2:Y:S01]  /*29f0*/  S2UR UR5, SR_CgaCtaId ;  /* 0x00000000000579c3 */ /* 0x000ea20000008800 */
[----:B------:R-:W-:Y:S01]  /*2a00*/  NOP ;  /* 0x0000000000007918 */ /* 0x000fe20000000000 */
[----:B------:R-:W-:Y:S01]  /*2a10*/  UMOV UR4, 0x50 ;  /* 0x0000005000047882 */ /* 0x000fe20000000000 */
[----:B------:R-:W-:Y:S02]  /*2a20*/  IMAD.U32 R0, RZ, RZ, UR32 ;  /* 0x00000020ff007e24 */ /* 0x000fe4000f8e00ff */
[----:B------:R-:W-:Y:S02]  /*2a30*/  IMAD.MOV.U32 R3, RZ, RZ, 0xf ;  /* 0x0000000fff037424 */ /* 0x000fe400078e00ff */
[----:B------:R-:W-:Y:S01]  /*2a40*/  IMAD.MOV.U32 R7, RZ, RZ, 0x1 ;  /* 0x00000001ff077424 */ /* 0x000fe200078e00ff */
[----:B------:R-:W-:-:S04]  /*2a50*/  LOP3.LUT R0, R0, 0xffff, RZ, 0xc0, !PT ;  /* 0x0000ffff00007812 */ /* 0x000fc800078ec0ff */
[----:B------:R-:W-:-:S05]  /*2a60*/  SHF.R.U32.HI R0, RZ, 0x5, R0 ;  /* 0x00000005ff007819 */ /* 0x000fca0000011600 */
[----:B------:R-:W-:Y:S01]  /*2a70*/  VIADD R2, R0, 0x10 ;  /* 0x0000001000027836 */ /* 0x000fe20000000000 */
[----:B------:R-:W-:Y:S01]  /*2a80*/  SHF.L.U32 R0, R3, R0, RZ ;  /* 0x0000000003007219 */ /* 0x000fe200000006ff */
[----:B--2---:R-:W-:-:S03]  /*2a90*/  ULEA UR6, UR5, UR4, 0x18 ;  /* 0x0000000405067291 */ /* 0x004fc6000f8ec0ff */
[----:B------:R-:W-:-:S04]  /*2aa0*/  SHF.L.U32 R3, R7, R2, RZ ;  /* 0x0000000207037219 */ /* 0x000fc800000006ff */
[----:B------:R-:W-:Y:S02]  /*2ab0*/  LOP3.LUT R0, R3, R0, RZ, 0xfc, !PT ;  /* 0x0000000003007212 */ /* 0x000fe400078efcff */
[----:B------:R-:W2:Y:S02]  /*2ac0*/  LDS R5, [UR6] ;  /* 0x00000006ff057984 */ /* 0x000ea40008000800 */
[C---:B------:R-:W-:Y:S02]  /*2ad0*/  LOP3.LUT R2, R0.reuse, 0xffff, RZ, 0xc0, !PT ;  /* 0x0000ffff00027812 */ /* 0x040fe400078ec0ff */
[----:B--2---:R-:W-:-:S04]  /*2ae0*/  LOP3.LUT R3, R0, 0xffff, R5, 0x80, !PT ;  /* 0x0000ffff00037812 */ /* 0x004fc800078e8005 */
[----:B------:R-:W-:-:S13]  /*2af0*/  ISETP.NE.AND P0, PT, R3, R2, PT ;  /* 0x000000020300720c */ /* 0x000fda0003f05270 */
[----:B------:R-:W-:Y:S05]  /*2b00*/  @P0 BRA `(.L_x_64) ;  /* 0x0000000000500947 */ /* 0x000fea0003800000 */
[----:B------:R-:W-:Y:S02]  /*2b10*/  SHF.R.U32.HI R5, RZ, 0x10, R5 ;  /* 0x00000010ff057819 */ /* 0x000fe40000011605 */
[----:B------:R-:W-:-:S04]  /*2b20*/  SHF.R.U32.HI R2, RZ, 0x10, R0 ;  /* 0x00000010ff027819 */ /* 0x000fc80000011600 */
[----:B------:R-:W-:-:S04]  /*2b30*/  LOP3.LUT R5, R5, R2, RZ, 0xc0, !PT ;  /* 0x0000000205057212 */ /* 0x000fc800078ec0ff */
[----:B------:R-:W-:-:S13]  /*2b40*/  ISETP.NE.AND P0, PT, R5, R2, PT ;  /* 0x000000020500720c */ /* 0x000fda0003f05270 */
[----:B------:R-:W-:Y:S05]  /*2b50*/  @P0 BRA `(.L_x_65) ;  /* 0x0000000000300947 */ /* 0x000fea0003800000 */
[----:B------:R-:W-:Y:S01]  /*2b60*/  R2UR UR4, R0 ;  /* 0x00000000000472ca */ /* 0x000fe200000e0000 */
[----:B------:R-:W-:Y:S01]  /*2b70*/  VOTEU.ANY UR5, UPT, PT ;  /* 0x0000000000057886 */ /* 0x000fe200038e0100 */
[----:B------:R-:W2:Y:S01]  /*2b80*/  S2R R0, SR_LANEID ;  /* 0x0000000000007919 */ /* 0x000ea20000000000 */
[----:B------:R-:W-:-:S10]  /*2b90*/  UFLO.U32 UR5, UR5 ;  /* 0x00000005000572bd */ /* 0x000fd400080e0000 */
[----:B------:R-:W-:-:S06]  /*2ba0*/  ULOP3.LUT UR4, URZ, UR4, URZ, 0x33, !UPT ;  /* 0x00000004ff047292 */ /* 0x000fcc000f8e33ff */
[----:B------:R-:W-:-:S04]  /*2bb0*/  IMAD.U32 R2, RZ, RZ, UR4 ;  /* 0x00000004ff027e24 */ /* 0x000fc8000f8e00ff */
[----:B------:R-:W3:Y:S02]  /*2bc0*/  REDUX UR7, R2 ;  /* 0x00000000020773c4 */ /* 0x000ee40000000000 */
[----:B------:R4:W-:Y:S01]  /*2bd0*/  UTCATOMSWS.AND URZ, UR4 ;  /* 0x0000000400ff79e3 */ /* 0x0009e20008000000 */
[----:B--2---:R-:W-:Y:S01]  /*2be0*/  ISETP.EQ.U32.AND P0, PT, R0, UR5, PT ;  /* 0x0000000500007c0c */ /* 0x004fe2000bf02070 */
[----:B---3--:R-:W-:-:S12]  /*2bf0*/  IMAD.U32 R0, RZ, RZ, UR7 ;  /* 0x00000007ff007e24 */ /* 0x008fd8000f8e00ff */
[----:B------:R4:W-:Y:S01]  /*2c00*/  @P0 ATOMS.AND RZ, [UR6], R0 ;  /* 0x00000000ffff098c */ /* 0x0009e2000a800006 */
[----:B------:R-:W-:Y:S05]  /*2c10*/  BRA `(.L_x_63) ;  /* 0x0000000000147947 */ /* 0x000fea0003800000 */
.L_x_65:
[----:B------:R-:W-:-:S07]  /*2c20*/  MOV R2, 0x2c40 ;  /* 0x00002c4000027802 */ /* 0x000fce0000000f00 */
[----:B-1----:R-:W-:Y:S05]  /*2c30*/  CALL.REL.NOINC `($__internal_0_$__cuda_sm10x_tcgen05_guardrail_trap_col_being_dealloced_not_returned_by_alloc) ;  /* 0x0000000000447944 */ /* 0x002fea0003c00000 */
[----:B------:R-:W-:Y:S05]  /*2c40*/  BRA `(.L_x_63) ;  /* 0x0000000000087947 */ /* 0x000fea0003800000 */
.L_x_64:
[----:B------:R-:W-:-:S07]  /*2c50*/  MOV R2, 0x2c70 ;  /* 0x00002c7000027802 */ /* 0x000fce0000000f00 */
[----:B-1----:R-:W-:Y:S05]  /*2c60*/  CALL.REL.NOINC `($__internal_2_$__cuda_sm10x_tcgen05_guardrail_trap_unallocated_columns_being_dealloced) ;  /* 0x0000000000507944 */ /* 0x002fea0003c00000 */
.L_x_63:
[----:B------:R-:W-:Y:S01]  /*2c70*/  NOP ;  /* 0x0000000000007918 */ /* 0x000fe20000000000 */
[----:B----4-:R-:W-:Y:S05]  /*2c80*/  EXIT ;  /* 0x000000000000794d */ /* 0x010fea0003800000 */
.L_x_54:
[----:B------:R-:W2:Y:S02]  /*2c90*/  SYNCS.PHASECHK.TRANS64.TRYWAIT P0, [UR10+0x10000], RZ ;  /* 0x010000ffff0075a7 */ /* 0x000ea4000800110a */
[----:B--2---:R-:W-:Y:S05]  /*2ca0*/  @!P0 BRA `(.L_x_54) ;  /* 0xfffffffc00f88947 */ /* 0x004fea000383ffff */
[----:B------:R-:W-:Y:S05]  /*2cb0*/  BRA `(.L_x_66) ;  /* 0xffffffec00b87947 */ /* 0x000fea000383ffff */
.L_x_56:
[----:B------:R-:W2:Y:S02]  /*2cc0*/  SYNCS.PHASECHK.TRANS64.TRYWAIT P1, [UR10+0x10010], RZ ;  /* 0x010010ffff0075a7 */ /* 0x000ea4000802110a */
[----:B--2---:R-:W-:Y:S05]  /*2cd0*/  @!P1 BRA `(.L_x_56) ;  /* 0xfffffffc00f89947 */ /* 0x004fea000383ffff */
[----:B------:R-:W-:Y:S05]  /*2ce0*/  BRA `(.L_x_67) ;  /* 0xfffffff000447947 */ /* 0x000fea000383ffff */
.L_x_57:
[----:B------:R-:W3:Y:S02]  /*2cf0*/  SYNCS.PHASECHK.TRANS64.TRYWAIT P0, [UR10+0x10000], R3 ;  /* 0x01000003ff0075a7 */ /* 0x000ee4000800110a */
[----:B---3--:R-:W-:Y:S05]  /*2d00*/  @!P0 BRA `(.L_x_57) ;  /* 0xfffffffc00f88947 */ /* 0x008fea000383ffff */
[----:B------:R-:W-:Y:S05]  /*2d10*/  BRA `(.L_x_68) ;  /* 0xfffffff000bc7947 */ /* 0x000fea000383ffff */
.L_x_59:
[----:B------:R-:W3:Y:S02]  /*2d20*/  SYNCS.PHASECHK.TRANS64.TRYWAIT P0, [UR10+0x10010], R3 ;  /* 0x01001003ff0075a7 */ /* 0x000ee4000800110a */
[----:B---3--:R-:W-:Y:S05]  /*2d30*/  @!P0 BRA `(.L_x_59) ;  /* 0xfffffffc00f88947 */ /* 0x008fea000383ffff */
[----:B------:R-:W-:Y:S05]  /*2d40*/  BRA `(.L_x_69) ;  /* 0xfffffff4003c7947 */ /* 0x000fea000383ffff */
        .weak           $__internal_0_$__cuda_sm10x_tcgen05_guardrail_trap_col_being_dealloced_not_returned_by_alloc
        .type           $__internal_0_$__cuda_sm10x_tcgen05_guardrail_trap_col_being_dealloced_not_returned_by_alloc,@function
        .size           $__internal_0_$__cuda_sm10x_tcgen05_guardrail_trap_col_being_dealloced_not_returned_by_alloc,($__internal_1_$__cuda_sm10x_tcgen05_guardrail_trap_phase_invalid_during_alloc - $__internal_0_$__cuda_sm10x_tcgen05_guardrail_trap_col_being_dealloced_not_returned_by_alloc)
$__internal_0_$__cuda_sm10x_tcgen05_guardrail_trap_col_being_dealloced_not_returned_by_alloc:
[----:B------:R-:W-:Y:S05]  /*2d50*/  BPT.TRAP 0x1 ;  /* 0x000000040000795c */ /* 0x000fea0000300000 */
[----:B------:R-:W-:-:S04]  /*2d60*/  IMAD.MOV.U32 R3, RZ, RZ, 0x0 ;  /* 0x00000000ff037424 */ /* 0x000fc800078e00ff */
[----:B------:R-:W-:Y:S05]  /*2d70*/  RET.REL.NODEC R2 `(gluon_tcgen05) ;  /* 0xffffffd002a07950 */ /* 0x000fea0003c3ffff */
        .weak           $__internal_1_$__cuda_sm10x_tcgen05_guardrail_trap_phase_invalid_during_alloc
        .type           $__internal_1_$__cuda_sm10x_tcgen05_guardrail_trap_phase_invalid_during_alloc,@function
        .size           $__internal_1_$__cuda_sm10x_tcgen05_guardrail_trap_phase_invalid_during_alloc,($__internal_2_$__cuda_sm10x_tcgen05_guardrail_trap_unallocated_columns_being_dealloced - $__internal_1_$__cuda_sm10x_tcgen05_guardrail_trap_phase_invalid_during_alloc)
$__internal_1_$__cuda_sm10x_tcgen05_guardrail_trap_phase_invalid_during_alloc:
[----:B------:R-:W-:Y:S05]  /*2d80*/  BPT.TRAP 0x1 ;  /* 0x000000040000795c */ /* 0x000fea0000300000 */
[----:B------:R-:W-:-:S04]  /*2d90*/  IMAD.MOV.U32 R3, RZ, RZ, 0x0 ;  /* 0x00000000ff037424 */ /* 0x000fc800078e00ff */
[----:B------:R-:W-:Y:S05]  /*2da0*/  RET.REL.NODEC R2 `(gluon_tcgen05) ;  /* 0xffffffd002947950 */ /* 0x000fea0003c3ffff */
        .weak           $__internal_2_$__cuda_sm10x_tcgen05_guardrail_trap_unallocated_columns_being_dealloced
        .type           $__internal_2_$__cuda_sm10x_tcgen05_guardrail_trap_unallocated_columns_being_dealloced,@function
        .size           $__internal_2_$__cuda_sm10x_tcgen05_guardrail_trap_unallocated_columns_being_dealloced,(.L_x_73 - $__internal_2_$__cuda_sm10x_tcgen05_guardrail_trap_unallocated_columns_being_dealloced)
$__internal_2_$__cuda_sm10x_tcgen05_guardrail_trap_unallocated_columns_being_dealloced:
[----:B------:R-:W-:Y:S05]  /*2db0*/  BPT.TRAP 0x1 ;  /* 0x000000040000795c */ /* 0x000fea0000300000 */
[----:B------:R-:W-:-:S04]  /*2dc0*/  IMAD.MOV.U32 R3, RZ, RZ, 0x0 ;  /* 0x00000000ff037424 */ /* 0x000fc800078e00ff */
[----:B------:R-:W-:Y:S05]  /*2dd0*/  RET.REL.NODEC R2 `(gluon_tcgen05) ;  /* 0xffffffd002887950 */ /* 0x000fea0003c3ffff */
.L_x_70:
[----:B------:R-:W-:-:S00]  /*2de0*/  BRA `(.L_x_70) ;  /* 0xfffffffc00fc7947 */ /* 0x000fc0000383ffff */
[----:B------:R-:W-:-:S00]  /*2df0*/  NOP ;  /* 0x0000000000007918 */ /* 0x000fc00000000000 */
        /* <DEDUP_REMOVED lines=8> */
.L_x_73:


//--------------------- .nv.shared.gluon_tcgen05  --------------------------
	.section	.nv.shared.gluon_tcgen05,"aw",@nobits
	.sectionflags	@""
	.align	16
	.zero		1024


//--------------------- .nv.shared.reserved.0     --------------------------
	.section	.nv.shared.reserved.0,"aw",@nobits
	.align	8
	.weak		__nv_reservedSMEM_offset_0_alias
	.size		__nv_reservedSMEM_offset_0_alias, 0, 64
	.other		__nv_reservedSMEM_offset_0_alias,@"STO_CUDA_RESERVED_SHARED STV_DEFAULT"
__nv_reservedSMEM_offset_0_alias:
	.zero		0
.nv.shared.reserved.0:
	.zero		64
	.weak		__nv_reservedSMEM_allocation_phase
	.type		__nv_reservedSMEM_allocation_phase,@object
	.size		__nv_reservedSMEM_allocation_phase,(.L_0 - __nv_reservedSMEM_allocation_phase)
__nv_reservedSMEM_allocation_phase:
	.zero		1
.L_0:
	.zero		7
	.weak		__nv_reservedSMEM_devtool_atexit_pc
	.type		__nv_reservedSMEM_devtool_atexit_pc,@object
	.size		__nv_reservedSMEM_devtool_atexit_pc,(__nv_reservedSMEM_allocation_mask - __nv_reservedSMEM_devtool_atexit_pc)
__nv_reservedSMEM_devtool_atexit_pc:
	.zero		8
	.weak		__nv_reservedSMEM_allocation_mask
	.type		__nv_reservedSMEM_allocation_mask,@object
	.size		__nv_reservedSMEM_allocation_mask,(.L_2 - __nv_reservedSMEM_allocation_mask)
__nv_reservedSMEM_allocation_mask:
	.zero		4
.L_2:


//--------------------- .nv.constant0.gluon_tcgen05 --------------------------
	.section	.nv.constant0.gluon_tcgen05,"a",@progbits
	.sectionflags	@""
	.align	4
.nv.constant0.gluon_tcgen05:
	.zero		976


//--------------------- SYMBOLS --------------------------

	.type		.nv.reservedSmem.offset0,@object
	.size		.nv.reservedSmem.offset0,0x4
	.type		.nv.reservedSmem.cap,@object
	.size		.nv.reservedSmem.cap,0x4
